	.target	sm_90a

	.elftype	@"ET_EXEC"


//--------------------- .note.nv.tkinfo           --------------------------
	.section	.note.nv.tkinfo,"",@"SHT_NOTE"
	.sectionflags	@"SHF_NOTE_NV_TKINFO"
	.tkinfo
        /*0018*/ 	.word	0x00000002
        /*0030*/ 	.string	""
        /*0030*/ 	.string	"ptxas"
        /*0030*/ 	.string	"Cuda compilation tools, release 13.0, V13.0.88"
        /*0030*/ 	.string	"Build cuda_13.0.r13.0/compiler.36424714_0"
        /*0030*/ 	.string	"-arch sm_90a -m 64 "



//--------------------- .note.nv.cuinfo           --------------------------
	.section	.note.nv.cuinfo,"",@"SHT_NOTE"
	.sectionflags	@"SHF_NOTE_NV_CUINFO"
        /*0018*/ 	.short	0x0002
        /*001a*/ 	.short	0x005a
        /*001c*/ 	.short	0x0082
	.zero		2


//--------------------- .nv.info                  --------------------------
	.section	.nv.info,"",@"SHT_CUDA_INFO"
	.align	4


	//----- nvinfo : EIATTR_REGCOUNT
	.align		4
        /*0000*/ 	.byte	0x04, 0x2f
        /*0002*/ 	.short	(.L_12 - .L_11)
	.align		4
.L_11:
        /*0004*/ 	.word	index@(_ZN7cutlass13device_kernelINS_4gemm6kernel13GemmUniversalIN4cute5tupleIJiiiiEEENS1_10collective13CollectiveMmaINS1_37MainloopSm90TmaGmmaWarpSpecializedFP8ILi6ENS5_IJNS4_1CILi1EEESB_SB_EEENS1_35KernelTmaWarpSpecializedCooperativeEEENS5_IJNSA_ILi256EEENSA_ILi128EEESG_EEENS_12float_e5m2_tENS5_IJlSB_lEEESI_SJ_NS4_8TiledMMAINS4_8MMA_AtomIJNS4_4SM904GMMA31MMA_64x128x32_F32E5M2E5M2_SS_TNILNSN_7ScaleInE1ELSP_1EEEEEENS4_6LayoutINS5_IJNSA_ILi2EEESB_SB_EEENS5_IJSB_NSA_ILi0EEESV_EEEEENS5_IJNS4_10UnderscoreESY_SY_EEEEENS4_13SM90_TMA_LOADENS4_14ComposedLayoutINS4_7SwizzleILi3ELi4ELi3EEENS4_18smem_ptr_flag_bitsILi8EEENSS_INS5_IJNSA_ILi8EEESG_EEENS5_IJSG_SB_EEEEEEEvNS4_8identityES11_S1B_vS1C_EENS_8epilogue10collective6detail29Sm90TmaWarpSpecializedAdapterINS1F_15DefaultEpilogueISI_SJ_SJ_NS1E_6thread17LinearCombinationISI_Li1EffLNS1J_9ScaleType4KindE0ELNS_15FloatRoundStyleE2ESI_EENS1_15EpilogueDefaultEEEEEvvEEEEvNT_6ParamsE)
        /*0008*/ 	.word	0x000000a8


	//----- nvinfo : EIATTR_FRAME_SIZE
	.align		4
.L_12:
        /*000c*/ 	.byte	0x04, 0x11
        /*000e*/ 	.short	(.L_14 - .L_13)
	.align		4
.L_13:
        /*0010*/ 	.word	index@(_ZN7cutlass13device_kernelINS_4gemm6kernel13GemmUniversalIN4cute5tupleIJiiiiEEENS1_10collective13CollectiveMmaINS1_37MainloopSm90TmaGmmaWarpSpecializedFP8ILi6ENS5_IJNS4_1CILi1EEESB_SB_EEENS1_35KernelTmaWarpSpecializedCooperativeEEENS5_IJNSA_ILi256EEENSA_ILi128EEESG_EEENS_12float_e5m2_tENS5_IJlSB_lEEESI_SJ_NS4_8TiledMMAINS4_8MMA_AtomIJNS4_4SM904GMMA31MMA_64x128x32_F32E5M2E5M2_SS_TNILNSN_7ScaleInE1ELSP_1EEEEEENS4_6LayoutINS5_IJNSA_ILi2EEESB_SB_EEENS5_IJSB_NSA_ILi0EEESV_EEEEENS5_IJNS4_10UnderscoreESY_SY_EEEEENS4_13SM90_TMA_LOADENS4_14ComposedLayoutINS4_7SwizzleILi3ELi4ELi3EEENS4_18smem_ptr_flag_bitsILi8EEENSS_INS5_IJNSA_ILi8EEESG_EEENS5_IJSG_SB_EEEEEEEvNS4_8identityES11_S1B_vS1C_EENS_8epilogue10collective6detail29Sm90TmaWarpSpecializedAdapterINS1F_15DefaultEpilogueISI_SJ_SJ_NS1E_6thread17LinearCombinationISI_Li1EffLNS1J_9ScaleType4KindE0ELNS_15FloatRoundStyleE2ESI_EENS1_15EpilogueDefaultEEEEEvvEEEEvNT_6ParamsE)
        /*0014*/ 	.word	0x000000f0


	//----- nvinfo : EIATTR_MIN_STACK_SIZE
	.align		4
.L_14:
        /*0018*/ 	.byte	0x04, 0x12
        /*001a*/ 	.short	(.L_16 - .L_15)
	.align		4
.L_15:
        /*001c*/ 	.word	index@(_ZN7cutlass13device_kernelINS_4gemm6kernel13GemmUniversalIN4cute5tupleIJiiiiEEENS1_10collective13CollectiveMmaINS1_37MainloopSm90TmaGmmaWarpSpecializedFP8ILi6ENS5_IJNS4_1CILi1EEESB_SB_EEENS1_35KernelTmaWarpSpecializedCooperativeEEENS5_IJNSA_ILi256EEENSA_ILi128EEESG_EEENS_12float_e5m2_tENS5_IJlSB_lEEESI_SJ_NS4_8TiledMMAINS4_8MMA_AtomIJNS4_4SM904GMMA31MMA_64x128x32_F32E5M2E5M2_SS_TNILNSN_7ScaleInE1ELSP_1EEEEEENS4_6LayoutINS5_IJNSA_ILi2EEESB_SB_EEENS5_IJSB_NSA_ILi0EEESV_EEEEENS5_IJNS4_10UnderscoreESY_SY_EEEEENS4_13SM90_TMA_LOADENS4_14ComposedLayoutINS4_7SwizzleILi3ELi4ELi3EEENS4_18smem_ptr_flag_bitsILi8EEENSS_INS5_IJNSA_ILi8EEESG_EEENS5_IJSG_SB_EEEEEEEvNS4_8identityES11_S1B_vS1C_EENS_8epilogue10collective6detail29Sm90TmaWarpSpecializedAdapterINS1F_15DefaultEpilogueISI_SJ_SJ_NS1E_6thread17LinearCombinationISI_Li1EffLNS1J_9ScaleType4KindE0ELNS_15FloatRoundStyleE2ESI_EENS1_15EpilogueDefaultEEEEEvvEEEEvNT_6ParamsE)
        /*0020*/ 	.word	0x000000f0
.L_16:


//--------------------- .nv.compat                --------------------------
	.section	.nv.compat,"",@"SHT_CUDA_COMPAT_INFO"
	.align	4
        /*0000*/ 	.byte	0x02, 0x09, 0x01, 0x00, 0x02, 0x02, 0x04, 0x00, 0x02, 0x05, 0x05, 0x00, 0x03, 0x07, 0x01, 0x01
        /*0010*/ 	.byte	0x02, 0x03, 0x01, 0x00, 0x02, 0x06, 0x01, 0x00, 0x04, 0x0b, 0x08, 0x00, 0x00, 0x00, 0x00, 0x00
        /*0020*/ 	.byte	0x00, 0x00, 0x00, 0x00


//--------------------- .nv.info._ZN7cutlass13device_kernelINS_4gemm6kernel13GemmUniversalIN4cute5tupleIJiiiiEEENS1_10collective13CollectiveMmaINS1_37MainloopSm90TmaGmmaWarpSpecializedFP8ILi6ENS5_IJNS4_1CILi1EEESB_SB_EEENS1_35KernelTmaWarpSpecializedCooperativeEEENS5_IJNSA_ILi256EEENSA_ILi128EEESG_EEENS_12float_e5m2_tENS5_IJlSB_lEEESI_SJ_NS4_8TiledMMAINS4_8MMA_AtomIJNS4_4SM904GMMA31MMA_64x128x32_F32E5M2E5M2_SS_TNILNSN_7ScaleInE1ELSP_1EEEEEENS4_6LayoutINS5_IJNSA_ILi2EEESB_SB_EEENS5_IJSB_NSA_ILi0EEESV_EEEEENS5_IJNS4_10UnderscoreESY_SY_EEEEENS4_13SM90_TMA_LOADENS4_14ComposedLayoutINS4_7SwizzleILi3ELi4ELi3EEENS4_18smem_ptr_flag_bitsILi8EEENSS_INS5_IJNSA_ILi8EEESG_EEENS5_IJSG_SB_EEEEEEEvNS4_8identityES11_S1B_vS1C_EENS_8epilogue10collective6detail29Sm90TmaWarpSpecializedAdapterINS1F_15DefaultEpilogueISI_SJ_SJ_NS1E_6thread17LinearCombinationISI_Li1EffLNS1J_9ScaleType4KindE0ELNS_15FloatRoundStyleE2ESI_EENS1_15EpilogueDefaultEEEEEvvEEEEvNT_6ParamsE --------------------------
	.section	.nv.info._ZN7cutlass13device_kernelINS_4gemm6kernel13GemmUniversalIN4cute5tupleIJiiiiEEENS1_10collective13CollectiveMmaINS1_37MainloopSm90TmaGmmaWarpSpecializedFP8ILi6ENS5_IJNS4_1CILi1EEESB_SB_EEENS1_35KernelTmaWarpSpecializedCooperativeEEENS5_IJNSA_ILi256EEENSA_ILi128EEESG_EEENS_12float_e5m2_tENS5_IJlSB_lEEESI_SJ_NS4_8TiledMMAINS4_8MMA_AtomIJNS4_4SM904GMMA31MMA_64x128x32_F32E5M2E5M2_SS_TNILNSN_7ScaleInE1ELSP_1EEEEEENS4_6LayoutINS5_IJNSA_ILi2EEESB_SB_EEENS5_IJSB_NSA_ILi0EEESV_EEEEENS5_IJNS4_10UnderscoreESY_SY_EEEEENS4_13SM90_TMA_LOADENS4_14ComposedLayoutINS4_7SwizzleILi3ELi4ELi3EEENS4_18smem_ptr_flag_bitsILi8EEENSS_INS5_IJNSA_ILi8EEESG_EEENS5_IJSG_SB_EEEEEEEvNS4_8identityES11_S1B_vS1C_EENS_8epilogue10collective6detail29Sm90TmaWarpSpecializedAdapterINS1F_15DefaultEpilogueISI_SJ_SJ_NS1E_6thread17LinearCombinationISI_Li1EffLNS1J_9ScaleType4KindE0ELNS_15FloatRoundStyleE2ESI_EENS1_15EpilogueDefaultEEEEEvvEEEEvNT_6ParamsE,"",@"SHT_CUDA_INFO"
	.sectionflags	@""
	.align	4


	//----- nvinfo : EIATTR_CUDA_API_VERSION
	.align		4
        /*0000*/ 	.byte	0x04, 0x37
        /*0002*/ 	.short	(.L_18 - .L_17)
.L_17:
        /*0004*/ 	.word	0x00000082


	//----- nvinfo : EIATTR_KPARAM_INFO
	.align		4
.L_18:
        /*0008*/ 	.byte	0x04, 0x17
        /*000a*/ 	.short	(.L_20 - .L_19)
.L_19:
        /*000c*/ 	.word	0x00000000
        /*0010*/ 	.short	0x0000
        /*0012*/ 	.short	0x0070
        /*0014*/ 	.byte	0x00, 0xf0, 0x01, 0x10


	//----- nvinfo : EIATTR_SPARSE_MMA_MASK
	.align		4
.L_20:
        /*0018*/ 	.byte	0x03, 0x50
        /*001a*/ 	.short	0x0000


	//----- nvinfo : EIATTR_MAXREG_COUNT
	.align		4
        /*001c*/ 	.byte	0x03, 0x1b
        /*001e*/ 	.short	0x00a8


	//----- nvinfo : EIATTR_NUM_BARRIERS
	.align		4
        /*0020*/ 	.byte	0x02, 0x4c
        /*0022*/ 	.byte	0x01
	.zero		1


	//----- nvinfo : EIATTR_ANNOTATIONS
	.align		4
        /*0024*/ 	.byte	0x04, 0x55
        /*0026*/ 	.short	(.L_22 - .L_21)


	//   ....[0]....
.L_21:
        /*0028*/ 	.word	0x00000001
        /*002c*/ 	.byte	0xd0, 0x05, 0x00, 0x00, 0x01, 0x00, 0x00, 0x00, 0xf0, 0x05, 0x00, 0x00, 0x01, 0x00, 0x00, 0x00
        /* <DEDUP_REMOVED lines=185> */
        /*0bcc*/ 	.byte	0x20, 0x05, 0x01, 0x00


	//----- nvinfo : EIATTR_MERCURY_ISA_VERSION
	.align		4
.L_22:
        /*0bd0*/ 	.byte	0x03, 0x5f
        /*0bd2*/ 	.short	0x0101


	//----- nvinfo : EIATTR_INT_WARP_WIDE_INSTR_OFFSETS
	.align		4
        /*0bd4*/ 	.byte	0x04, 0x31
        /*0bd6*/ 	.short	(.L_24 - .L_23)


	//   ....[0]....
.L_23:
        /*0bd8*/ 	.word	0x000004a0


	//   ....[1]....
        /*0bdc*/ 	.word	0x000004b0


	//   ....[2]....
        /*0be0*/ 	.word	0x000005e0


	//----- nvinfo : EIATTR_COOP_GROUP_MASK_REGIDS
	.align		4
.L_24:
        /*0be4*/ 	.byte	0x04, 0x29
        /*0be6*/ 	.short	(.L_26 - .L_25)


	//   ....[0]....
.L_25:
        /*0be8*/ 	.word	0xffffffff


	//   ....[1]....
        /*0bec*/ 	.word	0xffffffff


	//   ....[2]....
        /*0bf0*/ 	.word	0xffffffff


	//   ....[3]....
        /*0bf4*/ 	.word	0xffffffff


	//   ....[4]....
        /*0bf8*/ 	.word	0xffffffff


	//----- nvinfo : EIATTR_COOP_GROUP_INSTR_OFFSETS
	.align		4
.L_26:
        /*0bfc*/ 	.byte	0x04, 0x28
        /*0bfe*/ 	.short	(.L_28 - .L_27)


	//   ....[0]....
.L_27:
        /*0c00*/ 	.word	0x00000070


	//   ....[1]....
        /*0c04*/ 	.word	0x00000080


	//   ....[2]....
        /*0c08*/ 	.word	0x000001a0


	//   ....[3]....
        /*0c0c*/ 	.word	0x000003f0


	//   ....[4]....
        /*0c10*/ 	.word	0x00001330


	//----- nvinfo : EIATTR_REG_RECONFIG
	.align		4
.L_28:
        /*0c14*/ 	.byte	0x01, 0x54
	.zero		2


	//----- nvinfo : EIATTR_MBARRIER_INSTR_OFFSETS
	.align		4
        /*0c18*/ 	.byte	0x04, 0x39
        /*0c1a*/ 	.short	(.L_30 - .L_29)


	//   ....[0]....
.L_29:
        /*0c1c*/ 	.word	0x00000320
        /*0c20*/ 	.word	0x000000ff
        /*0c24*/ 	.word	0x00000000
        /*0c28*/ 	.short	0x0100
        /*0c2a*/ 	.byte	0x09
	.zero		1


	//   ....[1]....
        /*0c2c*/ 	.word	0x00000330
        /*0c30*/ 	.word	0x000000ff
        /*0c34*/ 	.word	0x00000030
        /*0c38*/ 	.short	0x0100
        /*0c3a*/ 	.byte	0x09
	.zero		1


	//   ....[2]....
        /*0c3c*/ 	.word	0x00000340
        /*0c40*/ 	.word	0x000000ff
        /*0c44*/ 	.word	0x00000008
        /*0c48*/ 	.short	0x0100
        /*0c4a*/ 	.byte	0x09
	.zero		1


	//   ....[3]....
        /*0c4c*/ 	.word	0x00000350
        /*0c50*/ 	.word	0x000000ff
        /*0c54*/ 	.word	0x00000038
        /*0c58*/ 	.short	0x0100
        /*0c5a*/ 	.byte	0x09
	.zero		1


	//   ....[4]....
        /*0c5c*/ 	.word	0x00000360
        /*0c60*/ 	.word	0x000000ff
        /*0c64*/ 	.word	0x00000010
        /*0c68*/ 	.short	0x0100
        /*0c6a*/ 	.byte	0x09
	.zero		1


	//   ....[5]....
        /*0c6c*/ 	.word	0x00000370
        /*0c70*/ 	.word	0x000000ff
        /*0c74*/ 	.word	0x00000040
        /*0c78*/ 	.short	0x0100
        /*0c7a*/ 	.byte	0x09
	.zero		1


	//   ....[6]....
        /*0c7c*/ 	.word	0x00000380
        /*0c80*/ 	.word	0x000000ff
        /*0c84*/ 	.word	0x00000018
        /*0c88*/ 	.short	0x0100
        /*0c8a*/ 	.byte	0x09
	.zero		1


	//   ....[7]....
        /*0c8c*/ 	.word	0x00000390
        /*0c90*/ 	.word	0x000000ff
        /*0c94*/ 	.word	0x00000048
        /*0c98*/ 	.short	0x0100
        /*0c9a*/ 	.byte	0x09
	.zero		1


	//   ....[8]....
        /*0c9c*/ 	.word	0x000003a0
        /*0ca0*/ 	.word	0x000000ff
        /*0ca4*/ 	.word	0x00000020
        /*0ca8*/ 	.short	0x0100
        /*0caa*/ 	.byte	0x09
	.zero		1


	//   ....[9]....
        /*0cac*/ 	.word	0x000003b0
        /*0cb0*/ 	.word	0x000000ff
        /*0cb4*/ 	.word	0x00000050
        /*0cb8*/ 	.short	0x0100
        /*0cba*/ 	.byte	0x09
	.zero		1


	//   ....[10]....
        /*0cbc*/ 	.word	0x000003c0
        /*0cc0*/ 	.word	0x000000ff
        /*0cc4*/ 	.word	0x00000028
        /*0cc8*/ 	.short	0x0100
        /*0cca*/ 	.byte	0x09
	.zero		1


	//   ....[11]....
        /*0ccc*/ 	.word	0x000003d0
        /*0cd0*/ 	.word	0x000000ff
        /*0cd4*/ 	.word	0x00000058
        /*0cd8*/ 	.short	0x0100
        /*0cda*/ 	.byte	0x09
	.zero		1


	//   ....[12]....
        /*0cdc*/ 	.word	0x00000610
        /*0ce0*/ 	.word	0x000000ff
        /*0ce4*/ 	.word	0x00000070
        /*0ce8*/ 	.short	0x0100
        /*0cea*/ 	.byte	0x06
	.zero		1


	//   ....[13]....
        /*0cec*/ 	.word	0x00000620
        /*0cf0*/ 	.word	0x000000ff
        /*0cf4*/ 	.word	0x00000078
        /*0cf8*/ 	.short	0x0100
        /*0cfa*/ 	.byte	0x06
	.zero		1


	//   ....[14]....
        /*0cfc*/ 	.word	0x00001b30
        /*0d00*/ 	.word	0x000000ff
        /*0d04*/ 	.word	0x00000000
        /*0d08*/ 	.short	0x010a
        /*0d0a*/ 	.byte	0x06
	.zero		1


	//   ....[15]....
        /*0d0c*/ 	.word	0x00001b70
        /*0d10*/ 	.word	0x000000ff
        /*0d14*/ 	.word	0x00000000
        /*0d18*/ 	.short	0x010a
        /*0d1a*/ 	.byte	0x06
	.zero		1


	//   ....[16]....
        /*0d1c*/ 	.word	0x00002ee0
        /*0d20*/ 	.word	0x000000ff
        /*0d24*/ 	.word	0x00000000
        /*0d28*/ 	.short	0x010a
        /*0d2a*/ 	.byte	0x10
	.zero		1


	//   ....[17]....
        /*0d2c*/ 	.word	0x00002f20
        /*0d30*/ 	.word	0x000000ff
        /*0d34*/ 	.word	0x00000000
        /*0d38*/ 	.short	0x010a
        /*0d3a*/ 	.byte	0x10
	.zero		1


	//   ....[18]....
        /*0d3c*/ 	.word	0x00004080
        /*0d40*/ 	.word	0x000000ff
        /*0d44*/ 	.word	0x00000000
        /*0d48*/ 	.short	0x0101
        /*0d4a*/ 	.byte	0x08
	.zero		1


	//   ....[19]....
        /*0d4c*/ 	.word	0x00005210
        /*0d50*/ 	.word	0x000000ff
        /*0d54*/ 	.word	0x00000000
        /*0d58*/ 	.short	0x0101
        /*0d5a*/ 	.byte	0x08
	.zero		1


	//   ....[20]....
        /*0d5c*/ 	.word	0x0000f620
        /*0d60*/ 	.word	0x0000000d
        /*0d64*/ 	.word	0x00000030
        /*0d68*/ 	.short	0x010a
        /*0d6a*/ 	.byte	0x3f
	.zero		1


	//   ....[21]....
        /*0d6c*/ 	.word	0x0000f9e0
        /*0d70*/ 	.word	0x00000004
        /*0d74*/ 	.word	0x00000078
        /*0d78*/ 	.short	0x0101
        /*0d7a*/ 	.byte	0x3f
	.zero		1


	//   ....[22]....
        /*0d7c*/ 	.word	0x00010150
        /*0d80*/ 	.word	0x00000007
        /*0d84*/ 	.word	0x00000000
        /*0d88*/ 	.short	0x010a
        /*0d8a*/ 	.byte	0x3f
	.zero		1


	//   ....[23]....
        /*0d8c*/ 	.word	0x000101d0
        /*0d90*/ 	.word	0x00000009
        /*0d94*/ 	.word	0x00000000
        /*0d98*/ 	.short	0x010a
        /*0d9a*/ 	.byte	0x3f
	.zero		1


	//   ....[24]....
        /*0d9c*/ 	.word	0x00010260
        /*0da0*/ 	.word	0x00000006
        /*0da4*/ 	.word	0x00000000
        /*0da8*/ 	.short	0x010a
        /*0daa*/ 	.byte	0x3f
	.zero		1


	//   ....[25]....
        /*0dac*/ 	.word	0x000102f0
        /*0db0*/ 	.word	0x00000009
        /*0db4*/ 	.word	0x00000000
        /*0db8*/ 	.short	0x010a
        /*0dba*/ 	.byte	0x3f
	.zero		1


	//   ....[26]....
        /*0dbc*/ 	.word	0x00010380
        /*0dc0*/ 	.word	0x00000006
        /*0dc4*/ 	.word	0x00000000
        /*0dc8*/ 	.short	0x010a
        /*0dca*/ 	.byte	0x3f
	.zero		1


	//   ....[27]....
        /*0dcc*/ 	.word	0x00010410
        /*0dd0*/ 	.word	0x00000003
        /*0dd4*/ 	.word	0x00000000
        /*0dd8*/ 	.short	0x010a
        /*0dda*/ 	.byte	0x3f
	.zero		1


	//   ....[28]....
        /*0ddc*/ 	.word	0x00010480
        /*0de0*/ 	.word	0x00000003
        /*0de4*/ 	.word	0x00000000
        /*0de8*/ 	.short	0x010a
        /*0dea*/ 	.byte	0x3f
	.zero		1


	//   ....[29]....
        /*0dec*/ 	.word	0x000104f0
        /*0df0*/ 	.word	0x00000000
        /*0df4*/ 	.word	0x00000000
        /*0df8*/ 	.short	0x010a
        /*0dfa*/ 	.byte	0x3f
	.zero		1


	//   ....[30]....
        /*0dfc*/ 	.word	0x000105d0
        /*0e00*/ 	.word	0x0000000d
        /*0e04*/ 	.word	0x00000030
        /*0e08*/ 	.short	0x010a
        /*0e0a*/ 	.byte	0x3f
	.zero		1


	//   ....[31]....
        /*0e0c*/ 	.word	0x000106b0
        /*0e10*/ 	.word	0x00000007
        /*0e14*/ 	.word	0x00000000
        /*0e18*/ 	.short	0x010a
        /*0e1a*/ 	.byte	0x3f
	.zero		1


	//   ....[32]....
        /*0e1c*/ 	.word	0x00010700
        /*0e20*/ 	.word	0x00000009
        /*0e24*/ 	.word	0x00000000
        /*0e28*/ 	.short	0x010a
        /*0e2a*/ 	.byte	0x3f
	.zero		1


	//   ....[33]....
        /*0e2c*/ 	.word	0x00010750
        /*0e30*/ 	.word	0x00000006
        /*0e34*/ 	.word	0x00000000
        /*0e38*/ 	.short	0x010a
        /*0e3a*/ 	.byte	0x3f
	.zero		1


	//   ....[34]....
        /*0e3c*/ 	.word	0x000107a0
        /*0e40*/ 	.word	0x00000009
        /*0e44*/ 	.word	0x00000000
        /*0e48*/ 	.short	0x010a
        /*0e4a*/ 	.byte	0x3f
	.zero		1


	//   ....[35]....
        /*0e4c*/ 	.word	0x000107f0
        /*0e50*/ 	.word	0x00000006
        /*0e54*/ 	.word	0x00000000
        /*0e58*/ 	.short	0x010a
        /*0e5a*/ 	.byte	0x3f
	.zero		1


	//----- nvinfo : EIATTR_NUM_MBARRIERS
	.align		4
.L_30:
        /*0e5c*/ 	.byte	0x03, 0x38
        /*0e5e*/ 	.short	0x000e


	//----- nvinfo : EIATTR_EXIT_INSTR_OFFSETS
	.align		4
        /*0e60*/ 	.byte	0x04, 0x1c
        /*0e62*/ 	.short	(.L_32 - .L_31)


	//   ....[0]....
.L_31:
        /*0e64*/ 	.word	0x00000680


	//   ....[1]....
        /*0e68*/ 	.word	0x00000fd0


	//   ....[2]....
        /*0e6c*/ 	.word	0x0000ec60


	//   ....[3]....
        /*0e70*/ 	.word	0x0000f2b0


	//   ....[4]....
        /*0e74*/ 	.word	0x00010460


	//----- nvinfo : EIATTR_MAX_THREADS
	.align		4
.L_32:
        /*0e78*/ 	.byte	0x04, 0x05
        /*0e7a*/ 	.short	(.L_34 - .L_33)
.L_33:
        /*0e7c*/ 	.word	0x00000180
        /*0e80*/ 	.word	0x00000001
        /*0e84*/ 	.word	0x00000001


	//----- nvinfo : EIATTR_CRS_STACK_SIZE
	.align		4
.L_34:
        /*0e88*/ 	.byte	0x04, 0x1e
        /*0e8a*/ 	.short	(.L_36 - .L_35)
.L_35:
        /*0e8c*/ 	.word	0x00000000


	//----- nvinfo : EIATTR_CBANK_PARAM_SIZE
	.align		4
.L_36:
        /*0e90*/ 	.byte	0x03, 0x19
        /*0e92*/ 	.short	0x0470


	//----- nvinfo : EIATTR_PARAM_CBANK
	.align		4
        /*0e94*/ 	.byte	0x04, 0x0a
        /*0e96*/ 	.short	(.L_38 - .L_37)
	.align		4
.L_37:
        /*0e98*/ 	.word	index@(.nv.constant0._ZN7cutlass13device_kernelINS_4gemm6kernel13GemmUniversalIN4cute5tupleIJiiiiEEENS1_10collective13CollectiveMmaINS1_37MainloopSm90TmaGmmaWarpSpecializedFP8ILi6ENS5_IJNS4_1CILi1EEESB_SB_EEENS1_35KernelTmaWarpSpecializedCooperativeEEENS5_IJNSA_ILi256EEENSA_ILi128EEESG_EEENS_12float_e5m2_tENS5_IJlSB_lEEESI_SJ_NS4_8TiledMMAINS4_8MMA_AtomIJNS4_4SM904GMMA31MMA_64x128x32_F32E5M2E5M2_SS_TNILNSN_7ScaleInE1ELSP_1EEEEEENS4_6LayoutINS5_IJNSA_ILi2EEESB_SB_EEENS5_IJSB_NSA_ILi0EEESV_EEEEENS5_IJNS4_10UnderscoreESY_SY_EEEEENS4_13SM90_TMA_LOADENS4_14ComposedLayoutINS4_7SwizzleILi3ELi4ELi3EEENS4_18smem_ptr_flag_bitsILi8EEENSS_INS5_IJNSA_ILi8EEESG_EEENS5_IJSG_SB_EEEEEEEvNS4_8identityES11_S1B_vS1C_EENS_8epilogue10collective6detail29Sm90TmaWarpSpecializedAdapterINS1F_15DefaultEpilogueISI_SJ_SJ_NS1E_6thread17LinearCombinationISI_Li1EffLNS1J_9ScaleType4KindE0ELNS_15FloatRoundStyleE2ESI_EENS1_15EpilogueDefaultEEEEEvvEEEEvNT_6ParamsE)
        /*0e9c*/ 	.short	0x0210
        /*0e9e*/ 	.short	0x0470


	//----- nvinfo : EIATTR_SW_WAR
	.align		4
.L_38:
        /*0ea0*/ 	.byte	0x04, 0x36
        /*0ea2*/ 	.short	(.L_40 - .L_39)
.L_39:
        /*0ea4*/ 	.word	0x00000008
.L_40:


//--------------------- .nv.callgraph             --------------------------
	.section	.nv.callgraph,"",@"SHT_CUDA_CALLGRAPH"
	.align	4
	.sectionentsize	8
	.align		4
        /*0000*/ 	.word	0x00000000
	.align		4
        /*0004*/ 	.word	0xffffffff
	.align		4
        /*0008*/ 	.word	0x00000000
	.align		4
        /*000c*/ 	.word	0xfffffffe
	.align		4
        /*0010*/ 	.word	0x00000000
	.align		4
        /*0014*/ 	.word	0xfffffffd
	.align		4
        /*0018*/ 	.word	0x00000000
	.align		4
        /*001c*/ 	.word	0xfffffffc


//--------------------- .nv.constant4             --------------------------
	.section	.nv.constant4,"a",@progbits
	.align	8
	.align		8
.nv.constant4:
        /*0000*/ 	.dword	_ZN40_INTERNAL_5c52ccb9_4_k_cu_e6b75e18_272754cuda3std3__45__cpo5beginE
	.align		8
        /*0008*/ 	.dword	_ZN40_INTERNAL_5c52ccb9_4_k_cu_e6b75e18_272754cuda3std3__45__cpo3endE
	.align		8
        /*0010*/ 	.dword	_ZN40_INTERNAL_5c52ccb9_4_k_cu_e6b75e18_272754cuda3std3__45__cpo6cbeginE
	.align		8
        /*0018*/ 	.dword	_ZN40_INTERNAL_5c52ccb9_4_k_cu_e6b75e18_272754cuda3std3__45__cpo4cendE
	.align		8
        /*0020*/ 	.dword	_ZN40_INTERNAL_5c52ccb9_4_k_cu_e6b75e18_272754cuda3std3__442_GLOBAL__N__5c52ccb9_4_k_cu_e6b75e18_272756ignoreE
	.align		8
        /*0028*/ 	.dword	_ZN40_INTERNAL_5c52ccb9_4_k_cu_e6b75e18_272754cuda3std3__419piecewise_constructE
	.align		8
        /*0030*/ 	.dword	_ZN40_INTERNAL_5c52ccb9_4_k_cu_e6b75e18_272754cuda3std3__48in_placeE
	.align		8
        /*0038*/ 	.dword	_ZN40_INTERNAL_5c52ccb9_4_k_cu_e6b75e18_272754cuda3std6ranges3__45__cpo4swapE
	.align		8
        /*0040*/ 	.dword	_ZN40_INTERNAL_5c52ccb9_4_k_cu_e6b75e18_272754cuda3std6ranges3__45__cpo9iter_moveE
	.align		8
        /*0048*/ 	.dword	_ZN40_INTERNAL_5c52ccb9_4_k_cu_e6b75e18_272754cute7productE
	.align		8
        /*0050*/ 	.dword	_ZN40_INTERNAL_5c52ccb9_4_k_cu_e6b75e18_272754cute1_E


//--------------------- .text._ZN7cutlass13device_kernelINS_4gemm6kernel13GemmUniversalIN4cute5tupleIJiiiiEEENS1_10collective13CollectiveMmaINS1_37MainloopSm90TmaGmmaWarpSpecializedFP8ILi6ENS5_IJNS4_1CILi1EEESB_SB_EEENS1_35KernelTmaWarpSpecializedCooperativeEEENS5_IJNSA_ILi256EEENSA_ILi128EEESG_EEENS_12float_e5m2_tENS5_IJlSB_lEEESI_SJ_NS4_8TiledMMAINS4_8MMA_AtomIJNS4_4SM904GMMA31MMA_64x128x32_F32E5M2E5M2_SS_TNILNSN_7ScaleInE1ELSP_1EEEEEENS4_6LayoutINS5_IJNSA_ILi2EEESB_SB_EEENS5_IJSB_NSA_ILi0EEESV_EEEEENS5_IJNS4_10UnderscoreESY_SY_EEEEENS4_13SM90_TMA_LOADENS4_14ComposedLayoutINS4_7SwizzleILi3ELi4ELi3EEENS4_18smem_ptr_flag_bitsILi8EEENSS_INS5_IJNSA_ILi8EEESG_EEENS5_IJSG_SB_EEEEEEEvNS4_8identityES11_S1B_vS1C_EENS_8epilogue10collective6detail29Sm90TmaWarpSpecializedAdapterINS1F_15DefaultEpilogueISI_SJ_SJ_NS1E_6thread17LinearCombinationISI_Li1EffLNS1J_9ScaleType4KindE0ELNS_15FloatRoundStyleE2ESI_EENS1_15EpilogueDefaultEEEEEvvEEEEvNT_6ParamsE --------------------------
	.section	.text._ZN7cutlass13device_kernelINS_4gemm6kernel13GemmUniversalIN4cute5tupleIJiiiiEEENS1_10collective13CollectiveMmaINS1_37MainloopSm90TmaGmmaWarpSpecializedFP8ILi6ENS5_IJNS4_1CILi1EEESB_SB_EEENS1_35KernelTmaWarpSpecializedCooperativeEEENS5_IJNSA_ILi256EEENSA_ILi128EEESG_EEENS_12float_e5m2_tENS5_IJlSB_lEEESI_SJ_NS4_8TiledMMAINS4_8MMA_AtomIJNS4_4SM904GMMA31MMA_64x128x32_F32E5M2E5M2_SS_TNILNSN_7ScaleInE1ELSP_1EEEEEENS4_6LayoutINS5_IJNSA_ILi2EEESB_SB_EEENS5_IJSB_NSA_ILi0EEESV_EEEEENS5_IJNS4_10UnderscoreESY_SY_EEEEENS4_13SM90_TMA_LOADENS4_14ComposedLayoutINS4_7SwizzleILi3ELi4ELi3EEENS4_18smem_ptr_flag_bitsILi8EEENSS_INS5_IJNSA_ILi8EEESG_EEENS5_IJSG_SB_EEEEEEEvNS4_8identityES11_S1B_vS1C_EENS_8epilogue10collective6detail29Sm90TmaWarpSpecializedAdapterINS1F_15DefaultEpilogueISI_SJ_SJ_NS1E_6thread17LinearCombinationISI_Li1EffLNS1J_9ScaleType4KindE0ELNS_15FloatRoundStyleE2ESI_EENS1_15EpilogueDefaultEEEEEvvEEEEvNT_6ParamsE,"ax",@progbits
	.align	128
.text._ZN7cutlass13device_kernelINS_4gemm6kernel13GemmUniversalIN4cute5tupleIJiiiiEEENS1_10collective13CollectiveMmaINS1_37MainloopSm90TmaGmmaWarpSpecializedFP8ILi6ENS5_IJNS4_1CILi1EEESB_SB_EEENS1_35KernelTmaWarpSpecializedCooperativeEEENS5_IJNSA_ILi256EEENSA_ILi128EEESG_EEENS_12float_e5m2_tENS5_IJlSB_lEEESI_SJ_NS4_8TiledMMAINS4_8MMA_AtomIJNS4_4SM904GMMA31MMA_64x128x32_F32E5M2E5M2_SS_TNILNSN_7ScaleInE1ELSP_1EEEEEENS4_6LayoutINS5_IJNSA_ILi2EEESB_SB_EEENS5_IJSB_NSA_ILi0EEESV_EEEEENS5_IJNS4_10UnderscoreESY_SY_EEEEENS4_13SM90_TMA_LOADENS4_14ComposedLayoutINS4_7SwizzleILi3ELi4ELi3EEENS4_18smem_ptr_flag_bitsILi8EEENSS_INS5_IJNSA_ILi8EEESG_EEENS5_IJSG_SB_EEEEEEEvNS4_8identityES11_S1B_vS1C_EENS_8epilogue10collective6detail29Sm90TmaWarpSpecializedAdapterINS1F_15DefaultEpilogueISI_SJ_SJ_NS1E_6thread17LinearCombinationISI_Li1EffLNS1J_9ScaleType4KindE0ELNS_15FloatRoundStyleE2ESI_EENS1_15EpilogueDefaultEEEEEvvEEEEvNT_6ParamsE:
        .type           _ZN7cutlass13device_kernelINS_4gemm6kernel13GemmUniversalIN4cute5tupleIJiiiiEEENS1_10collective13CollectiveMmaINS1_37MainloopSm90TmaGmmaWarpSpecializedFP8ILi6ENS5_IJNS4_1CILi1EEESB_SB_EEENS1_35KernelTmaWarpSpecializedCooperativeEEENS5_IJNSA_ILi256EEENSA_ILi128EEESG_EEENS_12float_e5m2_tENS5_IJlSB_lEEESI_SJ_NS4_8TiledMMAINS4_8MMA_AtomIJNS4_4SM904GMMA31MMA_64x128x32_F32E5M2E5M2_SS_TNILNSN_7ScaleInE1ELSP_1EEEEEENS4_6LayoutINS5_IJNSA_ILi2EEESB_SB_EEENS5_IJSB_NSA_ILi0EEESV_EEEEENS5_IJNS4_10UnderscoreESY_SY_EEEEENS4_13SM90_TMA_LOADENS4_14ComposedLayoutINS4_7SwizzleILi3ELi4ELi3EEENS4_18smem_ptr_flag_bitsILi8EEENSS_INS5_IJNSA_ILi8EEESG_EEENS5_IJSG_SB_EEEEEEEvNS4_8identityES11_S1B_vS1C_EENS_8epilogue10collective6detail29Sm90TmaWarpSpecializedAdapterINS1F_15DefaultEpilogueISI_SJ_SJ_NS1E_6thread17LinearCombinationISI_Li1EffLNS1J_9ScaleType4KindE0ELNS_15FloatRoundStyleE2ESI_EENS1_15EpilogueDefaultEEEEEvvEEEEvNT_6ParamsE,@function
        .size           _ZN7cutlass13device_kernelINS_4gemm6kernel13GemmUniversalIN4cute5tupleIJiiiiEEENS1_10collective13CollectiveMmaINS1_37MainloopSm90TmaGmmaWarpSpecializedFP8ILi6ENS5_IJNS4_1CILi1EEESB_SB_EEENS1_35KernelTmaWarpSpecializedCooperativeEEENS5_IJNSA_ILi256EEENSA_ILi128EEESG_EEENS_12float_e5m2_tENS5_IJlSB_lEEESI_SJ_NS4_8TiledMMAINS4_8MMA_AtomIJNS4_4SM904GMMA31MMA_64x128x32_F32E5M2E5M2_SS_TNILNSN_7ScaleInE1ELSP_1EEEEEENS4_6LayoutINS5_IJNSA_ILi2EEESB_SB_EEENS5_IJSB_NSA_ILi0EEESV_EEEEENS5_IJNS4_10UnderscoreESY_SY_EEEEENS4_13SM90_TMA_LOADENS4_14ComposedLayoutINS4_7SwizzleILi3ELi4ELi3EEENS4_18smem_ptr_flag_bitsILi8EEENSS_INS5_IJNSA_ILi8EEESG_EEENS5_IJSG_SB_EEEEEEEvNS4_8identityES11_S1B_vS1C_EENS_8epilogue10collective6detail29Sm90TmaWarpSpecializedAdapterINS1F_15DefaultEpilogueISI_SJ_SJ_NS1E_6thread17LinearCombinationISI_Li1EffLNS1J_9ScaleType4KindE0ELNS_15FloatRoundStyleE2ESI_EENS1_15EpilogueDefaultEEEEEvvEEEEvNT_6ParamsE,(.L_x_333 - _ZN7cutlass13device_kernelINS_4gemm6kernel13GemmUniversalIN4cute5tupleIJiiiiEEENS1_10collective13CollectiveMmaINS1_37MainloopSm90TmaGmmaWarpSpecializedFP8ILi6ENS5_IJNS4_1CILi1EEESB_SB_EEENS1_35KernelTmaWarpSpecializedCooperativeEEENS5_IJNSA_ILi256EEENSA_ILi128EEESG_EEENS_12float_e5m2_tENS5_IJlSB_lEEESI_SJ_NS4_8TiledMMAINS4_8MMA_AtomIJNS4_4SM904GMMA31MMA_64x128x32_F32E5M2E5M2_SS_TNILNSN_7ScaleInE1ELSP_1EEEEEENS4_6LayoutINS5_IJNSA_ILi2EEESB_SB_EEENS5_IJSB_NSA_ILi0EEESV_EEEEENS5_IJNS4_10UnderscoreESY_SY_EEEEENS4_13SM90_TMA_LOADENS4_14ComposedLayoutINS4_7SwizzleILi3ELi4ELi3EEENS4_18smem_ptr_flag_bitsILi8EEENSS_INS5_IJNSA_ILi8EEESG_EEENS5_IJSG_SB_EEEEEEEvNS4_8identityES11_S1B_vS1C_EENS_8epilogue10collective6detail29Sm90TmaWarpSpecializedAdapterINS1F_15DefaultEpilogueISI_SJ_SJ_NS1E_6thread17LinearCombinationISI_Li1EffLNS1J_9ScaleType4KindE0ELNS_15FloatRoundStyleE2ESI_EENS1_15EpilogueDefaultEEEEEvvEEEEvNT_6ParamsE)
        .other          _ZN7cutlass13device_kernelINS_4gemm6kernel13GemmUniversalIN4cute5tupleIJiiiiEEENS1_10collective13CollectiveMmaINS1_37MainloopSm90TmaGmmaWarpSpecializedFP8ILi6ENS5_IJNS4_1CILi1EEESB_SB_EEENS1_35KernelTmaWarpSpecializedCooperativeEEENS5_IJNSA_ILi256EEENSA_ILi128EEESG_EEENS_12float_e5m2_tENS5_IJlSB_lEEESI_SJ_NS4_8TiledMMAINS4_8MMA_AtomIJNS4_4SM904GMMA31MMA_64x128x32_F32E5M2E5M2_SS_TNILNSN_7ScaleInE1ELSP_1EEEEEENS4_6LayoutINS5_IJNSA_ILi2EEESB_SB_EEENS5_IJSB_NSA_ILi0EEESV_EEEEENS5_IJNS4_10UnderscoreESY_SY_EEEEENS4_13SM90_TMA_LOADENS4_14ComposedLayoutINS4_7SwizzleILi3ELi4ELi3EEENS4_18smem_ptr_flag_bitsILi8EEENSS_INS5_IJNSA_ILi8EEESG_EEENS5_IJSG_SB_EEEEEEEvNS4_8identityES11_S1B_vS1C_EENS_8epilogue10collective6detail29Sm90TmaWarpSpecializedAdapterINS1F_15DefaultEpilogueISI_SJ_SJ_NS1E_6thread17LinearCombinationISI_Li1EffLNS1J_9ScaleType4KindE0ELNS_15FloatRoundStyleE2ESI_EENS1_15EpilogueDefaultEEEEEvvEEEEvNT_6ParamsE,@"STO_CUDA_ENTRY STV_DEFAULT"
_ZN7cutlass13device_kernelINS_4gemm6kernel13GemmUniversalIN4cute5tupleIJiiiiEEENS1_10collective13CollectiveMmaINS1_37MainloopSm90TmaGmmaWarpSpecializedFP8ILi6ENS5_IJNS4_1CILi1EEESB_SB_EEENS1_35KernelTmaWarpSpecializedCooperativeEEENS5_IJNSA_ILi256EEENSA_ILi128EEESG_EEENS_12float_e5m2_tENS5_IJlSB_lEEESI_SJ_NS4_8TiledMMAINS4_8MMA_AtomIJNS4_4SM904GMMA31MMA_64x128x32_F32E5M2E5M2_SS_TNILNSN_7ScaleInE1ELSP_1EEEEEENS4_6LayoutINS5_IJNSA_ILi2EEESB_SB_EEENS5_IJSB_NSA_ILi0EEESV_EEEEENS5_IJNS4_10UnderscoreESY_SY_EEEEENS4_13SM90_TMA_LOADENS4_14ComposedLayoutINS4_7SwizzleILi3ELi4ELi3EEENS4_18smem_ptr_flag_bitsILi8EEENSS_INS5_IJNSA_ILi8EEESG_EEENS5_IJSG_SB_EEEEEEEvNS4_8identityES11_S1B_vS1C_EENS_8epilogue10collective6detail29Sm90TmaWarpSpecializedAdapterINS1F_15DefaultEpilogueISI_SJ_SJ_NS1E_6thread17LinearCombinationISI_Li1EffLNS1J_9ScaleType4KindE0ELNS_15FloatRoundStyleE2ESI_EENS1_15EpilogueDefaultEEEEEvvEEEEvNT_6ParamsE:
[----:B------:R-:W0:Y:S02]  /*0000*/  LDC R1, c[0x0][0x28] ;  /* 0x00000a00ff017b82 */ /* 0x000e240000000800 */
[----:B0-----:R-:W-:Y:S01]  /*0010*/  VIADD R1, R1, 0xffffff10 ;  /* 0xffffff1001017836 */ /* 0x001fe20000000000 */
[----:B------:R-:W0:Y:S01]  /*0020*/  S2R R2, SR_TID.X ;  /* 0x0000000000027919 */ /* 0x000e220000002100 */
[----:B------:R-:W-:Y:S01]  /*0030*/  ELECT P0, URZ, PT ;  /* 0x00000000003f782f */ /* 0x000fe20003800000 */
[----:B------:R-:W-:Y:S01]  /*0040*/  BSSY B0, `(.L_x_0) ;  /* 0x0000015000007945 */ /* 0x000fe20003800000 */
[--C-:B0-----:R-:W-:Y:S02]  /*0050*/  SHF.R.U32.HI R0, RZ, 0x5, R2.reuse ;  /* 0x00000005ff007819 */ /* 0x101fe40000011602 */
[----:B------:R-:W-:-:S03]  /*0060*/  SHF.R.U32.HI R2, RZ, 0x7, R2 ;  /* 0x00000007ff027819 */ /* 0x000fc60000011602 */
[----:B------:R-:W0:Y:S04]  /*0070*/  SHFL.IDX PT, R3, R0, RZ, 0x1f ;  /* 0x00001fff00037589 */ /* 0x000e2800000e0000 */
[----:B------:R-:W1:Y:S01]  /*0080*/  SHFL.IDX PT, R2, R2, RZ, 0x1f ;  /* 0x00001fff02027589 */ /* 0x000e6200000e0000 */
[----:B0-----:R-:W-:Y:S02]  /*0090*/  R2UR UR4, R3 ;  /* 0x00000000030472ca */ /* 0x001fe400000e0000 */
[----:B-1----:R-:W-:-:S11]  /*00a0*/  R2UR UR6, R2 ;  /* 0x00000000020672ca */ /* 0x002fd600000e0000 */
[----:B------:R-:W-:Y:S02]  /*00b0*/  USHF.R.S32.HI UR5, URZ, 0x1f, UR4 ;  /* 0x0000001f3f057899 */ /* 0x000fe40008011404 */
[----:B------:R-:W-:Y:S02]  /*00c0*/  ISETP.NE.OR P0, PT, RZ, UR4, !P0 ;  /* 0x00000004ff007c0c */ /* 0x000fe4000c705670 */
[----:B------:R-:W-:-:S04]  /*00d0*/  ULEA.HI UR5, UR5, UR4, URZ, 0x2 ;  /* 0x0000000405057291 */ /* 0x000fc8000f8f103f */
[----:B------:R-:W-:-:S04]  /*00e0*/  ULOP3.LUT UR5, UR5, 0xfffffffc, URZ, 0xc0, !UPT ;  /* 0xfffffffc05057892 */ /* 0x000fc8000f8ec03f */
[----:B------:R-:W-:-:S03]  /*00f0*/  UIADD3 UR8, UR4, -UR5, URZ ;  /* 0x8000000504087290 */ /* 0x000fc6000fffe03f */
[----:B------:R-:W-:Y:S09]  /*0100*/  @P0 BRA `(.L_x_1) ;  /* 0x0000000000200947 */ /* 0x000ff20003800000 */
[----:B------:R-:W-:Y:S02]  /*0110*/  ULDC.64 UR4, c[0x0][0x198] ;  /* 0x0000660000047ab9 */ /* 0x000fe40000000a00 */
[----:B------:R-:W-:Y:S02]  /*0120*/  UIADD3 UR10, UP0, UR4, 0xf0, URZ ;  /* 0x000000f0040a7890 */ /* 0x000fe4000ff1e03f */
[----:B------:R-:W-:Y:S02]  /*0130*/  UIADD3 UR4, UP1, UR4, 0x1f0, URZ ;  /* 0x000001f004047890 */ /* 0x000fe4000ff3e03f */
[----:B------:R-:W-:Y:S02]  /*0140*/  UIADD3.X UR11, URZ, UR5, URZ, UP0, !UPT ;  /* 0x000000053f0b7290 */ /* 0x000fe400087fe43f */
[----:B------:R-:W-:-:S07]  /*0150*/  UIADD3.X UR5, URZ, UR5, URZ, UP1, !UPT ;  /* 0x000000053f057290 */ /* 0x000fce0008ffe43f */
[----:B------:R0:W-:Y:S02]  /*0160*/  UTMACCTL.PF [UR10] ;  /* 0x000000000a0079b9 */ /* 0x0001e40008040000 */
[----:B------:R0:W-:Y:S02]  /*0170*/  UTMACCTL.PF [UR4] ;  /* 0x00000000040079b9 */ /* 0x0001e40008040000 */
[----:B0-----:R-:W-:Y:S01]  /*0180*/  NOP ;  /* 0x0000000000007918 */ /* 0x001fe20000000000 */
.L_x_1:
[----:B------:R-:W-:Y:S05]  /*0190*/  BSYNC B0 ;  /* 0x0000000000007941 */ /* 0x000fea0003800000 */
.L_x_0:
[----:B------:R-:W0:Y:S01]  /*01a0*/  SHFL.IDX PT, R2, R0, RZ, 0x1f ;  /* 0x00001fff00027589 */ /* 0x000e2200000e0000 */
[----:B------:R-:W-:Y:S01]  /*01b0*/  UISETP.NE.AND UP0, UPT, UR8, 0x3, UPT ;  /* 0x000000030800788c */ /* 0x000fe2000bf05270 */
[----:B------:R-:W-:Y:S01]  /*01c0*/  ISETP.NE.AND P1, PT, RZ, UR6, PT ;  /* 0x00000006ff007c0c */ /* 0x000fe2000bf25270 */
[----:B------:R-:W-:Y:S02]  /*01d0*/  UIADD3 UR10, UR6, -0x1, URZ ;  /* 0xffffffff060a7890 */ /* 0x000fe4000fffe03f */
[----:B------:R-:W-:Y:S02]  /*01e0*/  UISETP.EQ.OR UP0, UPT, UR8, URZ, !UP0 ;  /* 0x0000003f0800728c */ /* 0x000fe4000c702670 */
[----:B------:R-:W-:Y:S02]  /*01f0*/  UISETP.GE.U32.AND UP1, UPT, UR10, 0x2, UPT ;  /* 0x000000020a00788c */ /* 0x000fe4000bf26070 */
[----:B------:R-:W-:-:S04]  /*0200*/  UISETP.EQ.AND UP0, UPT, UR6, URZ, UP0 ;  /* 0x0000003f0600728c */ /* 0x000fc80008702270 */
[----:B------:R-:W-:-:S04]  /*0210*/  USEL UR13, URZ, 0x1, !UP0 ;  /* 0x000000013f0d7887 */ /* 0x000fc8000c000000 */
[----:B------:R-:W-:Y:S01]  /*0220*/  USEL UR13, UR13, 0x2, UP1 ;  /* 0x000000020d0d7887 */ /* 0x000fe20008800000 */
[----:B0-----:R-:W-:-:S13]  /*0230*/  ISETP.NE.AND P0, PT, R2, RZ, PT ;  /* 0x000000ff0200720c */ /* 0x001fda0003f05270 */
[----:B------:R-:W-:Y:S05]  /*0240*/  @P0 BRA `(.L_x_2) ;  /* 0x0000000000680947 */ /* 0x000fea0003800000 */
[----:B------:R-:W0:Y:S01]  /*0250*/  S2UR UR9, SR_CgaCtaId ;  /* 0x00000000000979c3 */ /* 0x000e220000008800 */
[----:B------:R-:W-:Y:S01]  /*0260*/  UMOV UR4, 0x400 ;  /* 0x0000040000047882 */ /* 0x000fe20000000000 */
[----:B------:R-:W-:Y:S01]  /*0270*/  UMOV UR5, 0x1 ;  /* 0x0000000100057882 */ /* 0x000fe20000000000 */
[----:B------:R-:W-:Y:S01]  /*0280*/  UMOV UR6, 0x100 ;  /* 0x0000010000067882 */ /* 0x000fe20000000000 */
[----:B------:R-:W-:Y:S01]  /*0290*/  ELECT P0, URZ, PT ;  /* 0x00000000003f782f */ /* 0x000fe20003800000 */
[----:B------:R-:W-:-:S04]  /*02a0*/  UIADD3 UR6, -UR6, 0x100000, URZ ;  /* 0x0010000006067890 */ /* 0x000fc8000fffe13f */
[----:B------:R-:W-:Y:S02]  /*02b0*/  USHF.L.U32 UR7, UR6, 0xb, URZ ;  /* 0x0000000b06077899 */ /* 0x000fe4000800063f */
[----:B------:R-:W-:Y:S02]  /*02c0*/  USHF.L.U32 UR6, UR6, 0x1, URZ ;  /* 0x0000000106067899 */ /* 0x000fe4000800063f */
[----:B0-----:R-:W-:Y:S02]  /*02d0*/  ULEA UR9, UR9, UR4, 0x18 ;  /* 0x0000000409097291 */ /* 0x001fe4000f8ec03f */
[----:B------:R-:W-:-:S04]  /*02e0*/  UIADD3 UR4, -UR5, 0x100000, URZ ;  /* 0x0010000005047890 */ /* 0x000fc8000fffe13f */
[----:B------:R-:W-:Y:S02]  /*02f0*/  USHF.L.U32 UR5, UR4, 0xb, URZ ;  /* 0x0000000b04057899 */ /* 0x000fe4000800063f */
[----:B------:R-:W-:Y:S01]  /*0300*/  USHF.L.U32 UR4, UR4, 0x1, URZ ;  /* 0x0000000104047899 */ /* 0x000fe2000800063f */
[----:B------:R-:W0:Y:S11]  /*0310*/  FENCE.VIEW.ASYNC.S ;  /* 0x00000000000073c6 */ /* 0x000e360000000000 */
[----:B0-----:R0:W1:Y:S01]  /*0320*/  SYNCS.EXCH.64 URZ, [UR9], UR4 ;  /* 0x00000004093f75b2 */ /* 0x0010620008000100 */
[----:B------:R0:W2:Y:S01]  /*0330*/  SYNCS.EXCH.64 URZ, [UR9+0x30], UR6 ;  /* 0x00003006093f75b2 */ /* 0x0000a20008000100 */
[----:B------:R0:W3:Y:S01]  /*0340*/  SYNCS.EXCH.64 URZ, [UR9+0x8], UR4 ;  /* 0x00000804093f75b2 */ /* 0x0000e20008000100 */
[----:B------:R0:W4:Y:S01]  /*0350*/  SYNCS.EXCH.64 URZ, [UR9+0x38], UR6 ;  /* 0x00003806093f75b2 */ /* 0x0001220008000100 */
[----:B------:R0:W0:Y:S01]  /*0360*/  SYNCS.EXCH.64 URZ, [UR9+0x10], UR4 ;  /* 0x00001004093f75b2 */ /* 0x0000220008000100 */
[----:B------:R0:W0:Y:S01]  /*0370*/  SYNCS.EXCH.64 URZ, [UR9+0x40], UR6 ;  /* 0x00004006093f75b2 */ /* 0x0000220008000100 */
[----:B------:R0:W0:Y:S01]  /*0380*/  SYNCS.EXCH.64 URZ, [UR9+0x18], UR4 ;  /* 0x00001804093f75b2 */ /* 0x0000220008000100 */
[----:B------:R0:W0:Y:S01]  /*0390*/  SYNCS.EXCH.64 URZ, [UR9+0x48], UR6 ;  /* 0x00004806093f75b2 */ /* 0x0000220008000100 */
[----:B------:R0:W0:Y:S01]  /*03a0*/  SYNCS.EXCH.64 URZ, [UR9+0x20], UR4 ;  /* 0x00002004093f75b2 */ /* 0x0000220008000100 */
[----:B------:R0:W0:Y:S01]  /*03b0*/  SYNCS.EXCH.64 URZ, [UR9+0x50], UR6 ;  /* 0x00005006093f75b2 */ /* 0x0000220008000100 */
[----:B------:R0:W0:Y:S01]  /*03c0*/  SYNCS.EXCH.64 URZ, [UR9+0x28], UR4 ;  /* 0x00002804093f75b2 */ /* 0x0000220008000100 */
[----:B------:R0:W0:Y:S01]  /*03d0*/  SYNCS.EXCH.64 URZ, [UR9+0x58], UR6 ;  /* 0x00005806093f75b2 */ /* 0x0000220008000100 */
[----:B------:R-:W-:Y:S01]  /*03e0*/  NOP ;  /* 0x0000000000007918 */ /* 0x000fe20000000000 */
.L_x_2:
[----:B------:R-:W5:Y:S01]  /*03f0*/  SHFL.IDX PT, R0, R0, RZ, 0x1f ;  /* 0x00001fff00007589 */ /* 0x000f6200000e0000 */
[----:B------:R-:W1:Y:S01]  /*0400*/  LDC R2, c[0x0][0x65c] ;  /* 0x00019700ff027b82 */ /* 0x000e620000000800 */
[----:B------:R-:W-:Y:S01]  /*0410*/  ELECT P0, URZ, PT ;  /* 0x00000000003f782f */ /* 0x000fe20003800000 */
[----:B------:R-:W-:Y:S01]  /*0420*/  IMAD.MOV.U32 R3, RZ, RZ, RZ ;  /* 0x000000ffff037224 */ /* 0x000fe200078e00ff */
[----:B0-----:R-:W-:Y:S01]  /*0430*/  UMOV UR4, 0x20 ;  /* 0x0000002000047882 */ /* 0x001fe20000000000 */
[----:B------:R-:W-:Y:S01]  /*0440*/  NOP ;  /* 0x0000000000007918 */ /* 0x000fe20000000000 */
[----:B------:R-:W-:Y:S01]  /*0450*/  NOP ;  /* 0x0000000000007918 */ /* 0x000fe20000000000 */
[----:B-----5:R-:W-:Y:S02]  /*0460*/  ISETP.NE.OR P0, PT, R0, RZ, !P0 ;  /* 0x000000ff0000720c */ /* 0x020fe40004705670 */
[----:B-1----:R-:W-:Y:S01]  /*0470*/  ISETP.NE.AND P4, PT, R2, 0x1, PT ;  /* 0x000000010200780c */ /* 0x002fe20003f85270 */
[----:B------:R-:W0:Y:S01]  /*0480*/  S2R R0, SR_CTAID.Y ;  /* 0x0000000000007919 */ /* 0x000e220000002600 */
[----:B------:R-:W1:Y:S09]  /*0490*/  S2R R2, SR_CTAID.X ;  /* 0x0000000000027919 */ /* 0x000e720000002500 */
[----:B------:R-:W-:Y:S01]  /*04a0*/  VOTEU.ALL UP0, P0 ;  /* 0x00000000003f7886 */ /* 0x000fe20000000000 */
[----:B------:R-:W-:Y:S01]  /*04b0*/  VOTEU.ALL UP1, P0 ;  /* 0x00000000003f7886 */ /* 0x000fe20000020000 */
[----:B------:R-:W1:Y:S01]  /*04c0*/  @P4 LDC R7, c[0x0][0x10] ;  /* 0x00000400ff074b82 */ /* 0x000e620000000800 */
[----:B------:R-:W-:-:S02]  /*04d0*/  @P4 IMAD.MOV.U32 R5, RZ, RZ, RZ ;  /* 0x000000ffff054224 */ /* 0x000fc400078e00ff */
[----:B------:R-:W-:Y:S01]  /*04e0*/  @P4 IMAD.MOV.U32 R11, RZ, RZ, RZ ;  /* 0x000000ffff0b4224 */ /* 0x000fe200078e00ff */
[----:B------:R-:W-:Y:S01]  /*04f0*/  @!UP0 UMOV UR6, 0x400 ;  /* 0x0000040000068882 */ /* 0x000fe20000000000 */
[----:B------:R-:W-:-:S04]  /*0500*/  @!UP0 UIADD3 UR4, -UR4, 0x100000, URZ ;  /* 0x0010000004048890 */ /* 0x000fc8000fffe13f */
[----:B------:R-:W-:Y:S02]  /*0510*/  @!UP0 USHF.L.U32 UR5, UR4, 0xb, URZ ;  /* 0x0000000b04058899 */ /* 0x000fe4000800063f */
[----:B------:R-:W-:Y:S01]  /*0520*/  @!UP0 USHF.L.U32 UR4, UR4, 0x1, URZ ;  /* 0x0000000104048899 */ /* 0x000fe2000800063f */
[----:B------:R-:W5:Y:S08]  /*0530*/  @!P4 LDC R9, c[0x0][0xc] ;  /* 0x00000300ff09cb82 */ /* 0x000f700000000800 */
[----:B------:R-:W2:Y:S01]  /*0540*/  @!UP0 S2UR UR7, SR_CgaCtaId ;  /* 0x00000000000789c3 */ /* 0x000ea20000008800 */
[----:B0-----:R-:W-:-:S04]  /*0550*/  @P4 IMAD.MOV.U32 R4, RZ, RZ, R0 ;  /* 0x000000ffff044224 */ /* 0x001fc800078e0000 */
[----:B-1----:R-:W-:-:S04]  /*0560*/  @P4 IMAD.WIDE.U32 R6, R2, R7, R4 ;  /* 0x0000000702064225 */ /* 0x002fc800078e0004 */
[----:B------:R-:W-:Y:S02]  /*0570*/  @P4 IMAD.MOV.U32 R16, RZ, RZ, R6 ;  /* 0x000000ffff104224 */ /* 0x000fe400078e0006 */
[----:B------:R-:W-:Y:S02]  /*0580*/  @P4 IMAD.IADD R17, R7, 0x1, R11 ;  /* 0x0000000107114824 */ /* 0x000fe400078e020b */
[----:B-----5:R-:W-:-:S04]  /*0590*/  @!P4 IMAD.WIDE.U32 R4, R9, R0, R2 ;  /* 0x000000000904c225 */ /* 0x020fc800078e0002 */
[----:B------:R-:W-:Y:S02]  /*05a0*/  @!P4 IMAD.MOV.U32 R16, RZ, RZ, R4 ;  /* 0x000000ffff10c224 */ /* 0x000fe400078e0004 */
[----:B------:R-:W-:Y:S01]  /*05b0*/  @!P4 IMAD.MOV.U32 R17, RZ, RZ, R5 ;  /* 0x000000ffff11c224 */ /* 0x000fe200078e0005 */
[----:B--2---:R-:W-:Y:S02]  /*05c0*/  @!UP0 ULEA UR6, UR7, UR6, 0x18 ;  /* 0x0000000607068291 */ /* 0x004fe4000f8ec03f */
[----:B------:R0:W-:Y:S01]  /*05d0*/  STL [R1+0x74], R16 ;  /* 0x0000741001007387 */ /* 0x0001e20000100800 */
[----:B------:R-:W-:-:S03]  /*05e0*/  VOTEU.ALL UP0, P0 ;  /* 0x00000000003f7886 */ /* 0x000fc60000000000 */
[----:B------:R0:W-:Y:S04]  /*05f0*/  STL [R1+0x70], R17 ;  /* 0x0000701101007387 */ /* 0x0001e80000100800 */
[----:B------:R-:W1:Y:S02]  /*0600*/  FENCE.VIEW.ASYNC.S ;  /* 0x00000000000073c6 */ /* 0x000e640000000000 */
[----:B-1----:R0:W3:Y:S01]  /*0610*/  @!UP0 SYNCS.EXCH.64 URZ, [UR6+0x70], UR4 ;  /* 0x00007004063f85b2 */ /* 0x0020e20008000100 */
[----:B------:R0:W3:Y:S01]  /*0620*/  @!UP1 SYNCS.EXCH.64 URZ, [UR6+0x78], UR4 ;  /* 0x00007804063f95b2 */ /* 0x0000e20008000100 */
[----:B------:R-:W-:Y:S01]  /*0630*/  NOP ;  /* 0x0000000000007918 */ /* 0x000fe20000000000 */
[----:B---34-:R-:W-:Y:S06]  /*0640*/  BAR.SYNC.DEFER_BLOCKING 0x0 ;  /* 0x0000000000007b1d */ /* 0x018fec0000010000 */
[----:B0-----:R-:W-:Y:S05]  /*0650*/  @!P1 BRA `(.L_x_3) ;  /* 0x000000e400849947 */ /* 0x001fea0003800000 */
[----:B------:R-:W-:-:S06]  /*0660*/  UISETP.GT.U32.AND UP0, UPT, UR10, 0x1, UPT ;  /* 0x000000010a00788c */ /* 0x000fcc000bf04070 */
[----:B------:R-:W-:-:S13]  /*0670*/  PLOP3.LUT P0, PT, PT, PT, UP0, 0x80, 0x0 ;  /* 0x000000000000781c */ /* 0x000fda0003f0f008 */
[----:B------:R-:W-:Y:S05]  /*0680*/  @P0 EXIT ;  /* 0x000000000000094d */ /* 0x000fea0003800000 */
[----:B------:R-:W-:Y:S01]  /*0690*/  IMAD.MOV.U32 R6, RZ, RZ, -0x1 ;  /* 0xffffffffff067424 */ /* 0x000fe200078e00ff */
[----:B------:R-:W-:Y:S01]  /*06a0*/  ULDC.64 UR4, c[0x0][0x650] ;  /* 0x0001940000047ab9 */ /* 0x000fe20000000a00 */
[----:B------:R-:W-:Y:S01]  /*06b0*/  IMAD.MOV.U32 R5, RZ, RZ, -0x1 ;  /* 0xffffffffff057424 */ /* 0x000fe200078e00ff */
[----:B------:R-:W-:Y:S01]  /*06c0*/  ISETP.GE.U32.AND P0, PT, R16, UR4, PT ;  /* 0x0000000410007c0c */ /* 0x000fe2000bf06070 */
[----:B------:R-:W-:Y:S01]  /*06d0*/  UMOV UR12, 0xffffffff ;  /* 0xffffffff000c7882 */ /* 0x000fe20000000000 */
[----:B------:R0:W-:Y:S01]  /*06e0*/  STL [R1+0x7c], R6 ;  /* 0x00007c0601007387 */ /* 0x0001e20000100800 */
[----:B------:R-:W-:Y:S02]  /*06f0*/  PRMT R4, RZ, 0x7610, R4 ;  /* 0x00007610ff047816 */ /* 0x000fe40000000004 */
[----:B------:R-:W-:Y:S01]  /*0700*/  ISETP.GE.U32.AND.EX P0, PT, R17, UR5, PT, P0 ;  /* 0x0000000511007c0c */ /* 0x000fe2000bf06100 */
[----:B------:R0:W-:-:S12]  /*0710*/  STL [R1+0x78], R5 ;  /* 0x0000780501007387 */ /* 0x0001d80000100800 */
[----:B0-----:R-:W-:Y:S05]  /*0720*/  @P0 BRA `(.L_x_4) ;  /* 0x0000000400680947 */ /* 0x001fea0003800000 */
[----:B------:R-:W0:Y:S01]  /*0730*/  LDC.64 R12, c[0x0][0x628] ;  /* 0x00018a00ff0c7b82 */ /* 0x000e220000000a00 */
[----:B------:R-:W-:Y:S02]  /*0740*/  IMAD.MOV.U32 R4, RZ, RZ, R16 ;  /* 0x000000ffff047224 */ /* 0x000fe400078e0010 */
[----:B------:R-:W-:-:S05]  /*0750*/  IMAD.MOV.U32 R5, RZ, RZ, R17 ;  /* 0x000000ffff057224 */ /* 0x000fca00078e0011 */
[----:B------:R-:W1:Y:S08]  /*0760*/  LDC R10, c[0x0][0x630] ;  /* 0x00018c00ff0a7b82 */ /* 0x000e700000000800 */
[----:B------:R-:W2:Y:S01]  /*0770*/  LDC.64 R14, c[0x0][0x620] ;  /* 0x00018800ff0e7b82 */ /* 0x000ea20000000a00 */
[----:B0-----:R-:W-:-:S04]  /*0780*/  ISETP.NE.U32.AND P0, PT, R12, RZ, PT ;  /* 0x000000ff0c00720c */ /* 0x001fc80003f05070 */
[----:B------:R-:W-:-:S13]  /*0790*/  ISETP.NE.AND.EX P0, PT, R13, RZ, PT, P0 ;  /* 0x000000ff0d00720c */ /* 0x000fda0003f05300 */
[----:B-12---:R-:W-:Y:S05]  /*07a0*/  @!P0 BRA `(.L_x_5) ;  /* 0x0000000000288947 */ /* 0x006fea0003800000 */
[----:B------:R-:W0:Y:S02]  /*07b0*/  LDC R9, c[0x0][0x634] ;  /* 0x00018d00ff097b82 */ /* 0x000e240000000800 */
[----:B0-----:R-:W-:-:S05]  /*07c0*/  IADD3 R9, P0, R16, R9, RZ ;  /* 0x0000000910097210 */ /* 0x001fca0007f1e0ff */
[----:B------:R-:W-:-:S04]  /*07d0*/  IMAD.X R11, RZ, RZ, R17, P0 ;  /* 0x000000ffff0b7224 */ /* 0x000fc800000e0611 */
[----:B------:R-:W-:-:S04]  /*07e0*/  IMAD.WIDE.U32 R4, R11, R12, RZ ;  /* 0x0000000c0b047225 */ /* 0x000fc800078e00ff */
[----:B------:R-:W-:-:S04]  /*07f0*/  IMAD.WIDE.U32 R6, P0, R9, R13, R4 ;  /* 0x0000000d09067225 */ /* 0x000fc80007800004 */
[----:B------:R-:W-:-:S04]  /*0800*/  IMAD.WIDE.U32 R4, R9, R12, RZ ;  /* 0x0000000c09047225 */ /* 0x000fc800078e00ff */
[----:B------:R-:W-:Y:S01]  /*0810*/  IMAD.X R9, RZ, RZ, RZ, P0 ;  /* 0x000000ffff097224 */ /* 0x000fe200000e06ff */
[----:B------:R-:W-:Y:S01]  /*0820*/  IADD3 RZ, P0, R5, R6, RZ ;  /* 0x0000000605ff7210 */ /* 0x000fe20007f1e0ff */
[----:B------:R-:W-:-:S04]  /*0830*/  IMAD.MOV.U32 R8, RZ, RZ, R7 ;  /* 0x000000ffff087224 */ /* 0x000fc800078e0007 */
[----:B------:R-:W-:-:S08]  /*0840*/  IMAD.WIDE.U32.X R4, R11, R13, R8, P0 ;  /* 0x0000000d0b047225 */ /* 0x000fd000000e0408 */
.L_x_5:
[-CC-:B------:R-:W-:Y:S01]  /*0850*/  SHF.R.U64 R24, R4, R10.reuse, R5.reuse ;  /* 0x0000000a04187219 */ /* 0x180fe20000001205 */
[----:B------:R-:W0:Y:S01]  /*0860*/  LDC R8, c[0x0][0x618] ;  /* 0x00018600ff087b82 */ /* 0x000e220000000800 */
[----:B------:R-:W-:Y:S01]  /*0870*/  SHF.R.U32.HI R4, RZ, R10, R5 ;  /* 0x0000000aff047219 */ /* 0x000fe20000011605 */
[----:B------:R-:W-:Y:S01]  /*0880*/  ULDC UR4, c[0x0][0x150] ;  /* 0x0000540000047ab9 */ /* 0x000fe20000000800 */
[----:B------:R-:W-:Y:S01]  /*0890*/  IADD3 R9, P0, RZ, -R24, RZ ;  /* 0x80000018ff097210 */ /* 0x000fe20007f1e0ff */
[----:B------:R-:W-:Y:S01]  /*08a0*/  IMAD.MOV.U32 R5, RZ, RZ, R17 ;  /* 0x000000ffff057224 */ /* 0x000fe200078e0011 */
[----:B------:R-:W-:-:S03]  /*08b0*/  I2FP.F32.U32 R3, R2 ;  /* 0x0000000200037245 */ /* 0x000fc60000201000 */
[----:B------:R-:W1:Y:S01]  /*08c0*/  LDC.64 R18, c[0x0][0x640] ;  /* 0x00019000ff127b82 */ /* 0x000e620000000a00 */
[----:B------:R-:W-:Y:S02]  /*08d0*/  IMAD.X R11, RZ, RZ, ~R4, P0 ;  /* 0x000000ffff0b7224 */ /* 0x000fe400000e0e04 */
[----:B------:R-:W-:Y:S01]  /*08e0*/  FMUL R3, R3, UR4 ;  /* 0x0000000403037c20 */ /* 0x000fe20008400000 */
[----:B------:R-:W-:Y:S01]  /*08f0*/  IMAD.MOV.U32 R4, RZ, RZ, R16 ;  /* 0x000000ffff047224 */ /* 0x000fe200078e0010 */
[----:B------:R-:W-:Y:S01]  /*0900*/  ULDC UR4, c[0x0][0x154] ;  /* 0x0000550000047ab9 */ /* 0x000fe20000000800 */
[-C--:B------:R-:W-:Y:S02]  /*0910*/  IMAD R6, R11, R14.reuse, RZ ;  /* 0x0000000e0b067224 */ /* 0x080fe400078e02ff */
[C---:B------:R-:W-:Y:S01]  /*0920*/  IMAD.WIDE.U32 R4, R9.reuse, R14, R4 ;  /* 0x0000000e09047225 */ /* 0x040fe200078e0004 */
[----:B------:R-:W2:Y:S01]  /*0930*/  LDC R10, c[0x0][0x608] ;  /* 0x00018200ff0a7b82 */ /* 0x000ea20000000800 */
[----:B------:R-:W3:Y:S02]  /*0940*/  F2I.U32.TRUNC.NTZ R3, R3 ;  /* 0x0000000300037305 */ /* 0x000ee4000020f000 */
[----:B------:R-:W-:-:S04]  /*0950*/  IMAD R9, R9, R15, R6 ;  /* 0x0000000f09097224 */ /* 0x000fc800078e0206 */
[----:B------:R-:W-:Y:S01]  /*0960*/  IMAD.IADD R5, R5, 0x1, R9 ;  /* 0x0000000105057824 */ /* 0x000fe200078e0209 */
[----:B------:R-:W4:Y:S01]  /*0970*/  LDC R7, c[0x0][0x144] ;  /* 0x00005100ff077b82 */ /* 0x000f220000000800 */
[----:B------:R-:W-:-:S03]  /*0980*/  IMAD.MOV.U32 R9, RZ, RZ, 0x1 ;  /* 0x00000001ff097424 */ /* 0x000fc600078e00ff */
[----:B0-----:R-:W-:Y:S02]  /*0990*/  SHF.R.U64 R12, R4, R8, R5 ;  /* 0x00000008040c7219 */ /* 0x001fe40000001205 */
[----:B------:R-:W-:Y:S02]  /*09a0*/  I2FP.F32.U32 R4, R0 ;  /* 0x0000000000047245 */ /* 0x000fe40000201000 */
[----:B------:R-:W0:Y:S01]  /*09b0*/  LDC R14, c[0x0][0x658] ;  /* 0x00019600ff0e7b82 */ /* 0x000e220000000800 */
[----:B-1----:R-:W-:Y:S01]  /*09c0*/  ISETP.NE.U32.AND P0, PT, R18, RZ, PT ;  /* 0x000000ff1200720c */ /* 0x002fe20003f05070 */
[----:B---3--:R-:W-:Y:S02]  /*09d0*/  IMAD.MOV R6, RZ, RZ, -R3 ;  /* 0x000000ffff067224 */ /* 0x008fe400078e0a03 */
[----:B------:R-:W-:Y:S01]  /*09e0*/  FMUL R4, R4, UR4 ;  /* 0x0000000404047c20 */ /* 0x000fe20008400000 */
[----:B------:R-:W-:Y:S01]  /*09f0*/  SHF.R.U32.HI R3, RZ, R8, R5 ;  /* 0x00000008ff037219 */ /* 0x000fe20000011605 */
[----:B------:R-:W-:Y:S01]  /*0a00*/  IMAD.MOV.U32 R5, RZ, RZ, -0x1 ;  /* 0xffffffffff057424 */ /* 0x000fe200078e00ff */
[----:B------:R-:W-:Y:S01]  /*0a10*/  ISETP.NE.AND.EX P0, PT, R19, RZ, PT, P0 ;  /* 0x000000ff1300720c */ /* 0x000fe20003f05300 */
[----:B------:R1:W3:Y:S01]  /*0a20*/  F2I.U32.TRUNC.NTZ R11, R4 ;  /* 0x00000004000b7305 */ /* 0x0002e2000020f000 */
[----:B------:R-:W1:Y:S01]  /*0a30*/  LDC R13, c[0x0][0x148] ;  /* 0x00005200ff0d7b82 */ /* 0x000e620000000800 */
[----:B--2---:R-:W-:-:S02]  /*0a40*/  SHF.R.U64 R23, R12, R10, R3 ;  /* 0x0000000a0c177219 */ /* 0x004fc40000001203 */
[----:B------:R-:W-:-:S05]  /*0a50*/  SHF.R.U32.HI R3, RZ, R10, R3 ;  /* 0x0000000aff037219 */ /* 0x000fca0000011603 */
[----:B------:R-:W2:Y:S01]  /*0a60*/  LDC R17, c[0x0][0x600] ;  /* 0x00018000ff117b82 */ /* 0x000ea20000000800 */
[----:B----4-:R-:W-:-:S07]  /*0a70*/  IMAD R8, R7, R6, R2 ;  /* 0x0000000607087224 */ /* 0x010fce00078e0202 */
[----:B------:R-:W4:Y:S01]  /*0a80*/  LDC R16, c[0x0][0x648] ;  /* 0x00019200ff107b82 */ /* 0x000f220000000800 */
[-C--:B0-----:R-:W-:Y:S02]  /*0a90*/  SHF.L.U32 R2, R5, R14.reuse, RZ ;  /* 0x0000000e05027219 */ /* 0x081fe400000006ff */
[--C-:B------:R-:W-:Y:S02]  /*0aa0*/  SHF.R.U64 R22, R23, R14, R3.reuse ;  /* 0x0000000e17167219 */ /* 0x100fe40000001203 */
[----:B------:R-:W-:Y:S02]  /*0ab0*/  LOP3.LUT R10, RZ, R2, RZ, 0x33, !PT ;  /* 0x00000002ff0a7212 */ /* 0x000fe400078e33ff */
[-C--:B------:R-:W-:Y:S01]  /*0ac0*/  SHF.R.U32.HI R3, RZ, R14.reuse, R3 ;  /* 0x0000000eff037219 */ /* 0x080fe20000011603 */
[----:B------:R-:W0:Y:S01]  /*0ad0*/  LDC R21, c[0x0][0x638] ;  /* 0x00018e00ff157b82 */ /* 0x000e220000000800 */
[----:B------:R-:W-:Y:S01]  /*0ae0*/  SHF.L.U32 R9, R9, R14, RZ ;  /* 0x0000000e09097219 */ /* 0x000fe200000006ff */
[----:B------:R-:W-:-:S06]  /*0af0*/  IMAD.MOV.U32 R2, RZ, RZ, R22 ;  /* 0x000000ffff027224 */ /* 0x000fcc00078e0016 */
[----:B------:R-:W0:Y:S01]  /*0b00*/  LDC R20, c[0x0][0x610] ;  /* 0x00018400ff147b82 */ /* 0x000e220000000800 */
[----:B-1-3--:R-:W-:Y:S05]  /*0b10*/  @!P0 BRA `(.L_x_6) ;  /* 0x0000000000288947 */ /* 0x00afea0003800000 */
[----:B------:R-:W1:Y:S02]  /*0b20*/  LDC R7, c[0x0][0x64c] ;  /* 0x00019300ff077b82 */ /* 0x000e640000000800 */
[----:B-1----:R-:W-:-:S05]  /*0b30*/  IADD3 R7, P0, R22, R7, RZ ;  /* 0x0000000716077210 */ /* 0x002fca0007f1e0ff */
        /* <DEDUP_REMOVED lines=8> */
.L_x_6:
[----:B----4-:R-:W-:Y:S01]  /*0bc0*/  SHF.R.U64 R2, R2, R16, R3 ;  /* 0x0000001002027219 */ /* 0x010fe20000001203 */
[----:B--2---:R-:W-:Y:S01]  /*0bd0*/  VIADD R3, R17, 0xffffffff ;  /* 0xffffffff11037836 */ /* 0x004fe20000000000 */
[----:B------:R-:W-:Y:S01]  /*0be0*/  LOP3.LUT R10, R23, R10, RZ, 0xc0, !PT ;  /* 0x0000000a170a7212 */ /* 0x000fe200078ec0ff */
[----:B------:R-:W-:Y:S01]  /*0bf0*/  IMAD.MOV R11, RZ, RZ, -R11 ;  /* 0x000000ffff0b7224 */ /* 0x000fe200078e0a0b */
[----:B------:R-:W-:Y:S01]  /*0c00*/  R2UR UR12, R24 ;  /* 0x00000000180c72ca */ /* 0x000fe200000e0000 */
[----:B------:R-:W-:Y:S01]  /*0c10*/  IMAD.MOV R4, RZ, RZ, -R2 ;  /* 0x000000ffff047224 */ /* 0x000fe200078e0a02 */
[----:B------:R-:W-:Y:S01]  /*0c20*/  LOP3.LUT R3, R12, R3, RZ, 0xc0, !PT ;  /* 0x000000030c037212 */ /* 0x000fe200078ec0ff */
[----:B------:R-:W-:Y:S02]  /*0c30*/  @P4 IMAD R8, R13, R11, R0 ;  /* 0x0000000b0d084224 */ /* 0x000fe400078e0200 */
[----:B------:R-:W-:Y:S02]  /*0c40*/  IMAD R9, R9, R2, R10 ;  /* 0x0000000209097224 */ /* 0x000fe400078e020a */
[----:B0-----:R-:W-:-:S02]  /*0c50*/  IMAD R0, R4, R21, R22 ;  /* 0x0000001504007224 */ /* 0x001fc400078e0216 */
[----:B------:R-:W-:Y:S02]  /*0c60*/  IMAD R8, R9, R20, R8 ;  /* 0x0000001409087224 */ /* 0x000fe400078e0208 */
[----:B------:R-:W-:Y:S02]  /*0c70*/  IMAD R3, R0, R17, R3 ;  /* 0x0000001100037224 */ /* 0x000fe400078e0203 */
[----:B------:R-:W-:-:S03]  /*0c80*/  IMAD.MOV.U32 R4, RZ, RZ, 0x1 ;  /* 0x00000001ff047424 */ /* 0x000fc600078e00ff */
[----:B------:R-:W-:Y:S02]  /*0c90*/  SEL R2, R3, R8, !P4 ;  /* 0x0000000803027207 */ /* 0x000fe40006000000 */
[----:B------:R-:W-:-:S03]  /*0ca0*/  SEL R0, R8, R3, !P4 ;  /* 0x0000000308007207 */ /* 0x000fc60006000000 */
[----:B------:R0:W-:Y:S04]  /*0cb0*/  STL [R1+0x78], R2 ;  /* 0x0000780201007387 */ /* 0x0001e80000100800 */
[----:B------:R0:W-:Y:S02]  /*0cc0*/  STL [R1+0x7c], R0 ;  /* 0x00007c0001007387 */ /* 0x0001e40000100800 */
.L_x_4:
[----:B------:R-:W-:-:S08]  /*0cd0*/  NOP ;  /* 0x0000000000007918 */ /* 0x000fd00000000000 */
[----:B------:R-:W1:Y:S02]  /*0ce0*/  USETMAXREG.TRY_ALLOC.CTAPOOL UP0, 0xe8 ;  /* 0x000000e8000079c8 */ /* 0x000e640008000600 */
[----:B-1----:R-:W-:-:S13]  /*0cf0*/  PLOP3.LUT P0, PT, PT, PT, UP0, 0x80, 0x0 ;  /* 0x000000000000781c */ /* 0x002fda0003f0f008 */
[----:B------:R-:W-:Y:S05]  /*0d00*/  @!P0 BRA `(.L_x_4) ;  /* 0xfffffffc00f08947 */ /* 0x000fea000383ffff */
[----:B------:R-:W-:Y:S01]  /*0d10*/  ULDC.64 UR4, c[0x0][0x598] ;  /* 0x0001660000047ab9 */ /* 0x000fe20000000a00 */
[----:B------:R-:W-:Y:S01]  /*0d20*/  ULDC.64 UR14, c[0x0][0x208] ;  /* 0x00008200000e7ab9 */ /* 0x000fe20000000a00 */
[----:B------:R-:W-:-:S04]  /*0d30*/  ISETP.NE.U32.AND P0, PT, RZ, UR4, PT ;  /* 0x00000004ff007c0c */ /* 0x000fc8000bf05070 */
[----:B------:R-:W-:-:S13]  /*0d40*/  ISETP.NE.AND.EX P0, PT, RZ, UR5, PT, P0 ;  /* 0x00000005ff007c0c */ /* 0x000fda000bf05300 */
[----:B------:R-:W-:Y:S05]  /*0d50*/  @!P0 BRA `(.L_x_7) ;  /* 0x0000000000208947 */ /* 0x000fea0003800000 */
[----:B0-----:R-:W0:Y:S02]  /*0d60*/  LDC.64 R2, c[0x0][0x598] ;  /* 0x00016600ff027b82 */ /* 0x001e240000000a00 */
[----:B0-----:R-:W2:Y:S02]  /*0d70*/  LDG.E.64 R2, desc[UR14][R2.64] ;  /* 0x0000000e02027981 */ /* 0x001ea4000c1e1b00 */
[----:B--2---:R-:W-:-:S04]  /*0d80*/  ISETP.NE.U32.AND P0, PT, R2, RZ, PT ;  /* 0x000000ff0200720c */ /* 0x004fc80003f05070 */
[----:B------:R-:W-:-:S13]  /*0d90*/  ISETP.NE.AND.EX P0, PT, R3, RZ, PT, P0 ;  /* 0x000000ff0300720c */ /* 0x000fda0003f05300 */
[----:B------:R-:W-:Y:S05]  /*0da0*/  @!P0 BRA `(.L_x_7) ;  /* 0x00000000000c8947 */ /* 0x000fea0003800000 */
[----:B------:R-:W2:Y:S02]  /*0db0*/  LD.E R2, desc[UR14][R2.64] ;  /* 0x0000000e02027980 */ /* 0x000ea4000c101900 */
[----:B--2---:R-:W-:Y:S01]  /*0dc0*/  R2UR UR20, R2 ;  /* 0x00000000021472ca */ /* 0x004fe200000e0000 */
[----:B------:R-:W-:-:S14]  /*0dd0*/  BRA `(.L_x_8) ;  /* 0x0000000000247947 */ /* 0x000fdc0003800000 */
.L_x_7:
[----:B------:R-:W-:Y:S02]  /*0de0*/  ULDC.64 UR4, c[0x0][0x588] ;  /* 0x0001620000047ab9 */ /* 0x000fe40000000a00 */
[----:B------:R-:W-:-:S04]  /*0df0*/  ISETP.NE.U32.AND P0, PT, RZ, UR4, PT ;  /* 0x00000004ff007c0c */ /* 0x000fc8000bf05070 */
[----:B------:R-:W-:-:S13]  /*0e00*/  ISETP.NE.AND.EX P0, PT, RZ, UR5, PT, P0 ;  /* 0x00000005ff007c0c */ /* 0x000fda000bf05300 */
[----:B------:R-:W-:Y:S05]  /*0e10*/  @!P0 BRA `(.L_x_9) ;  /* 0x0000000000108947 */ /* 0x000fea0003800000 */
[----:B0-----:R-:W0:Y:S02]  /*0e20*/  LDC.64 R2, c[0x0][0x588] ;  /* 0x00016200ff027b82 */ /* 0x001e240000000a00 */
[----:B0-----:R-:W2:Y:S02]  /*0e30*/  LDG.E R2, desc[UR14][R2.64] ;  /* 0x0000000e02027981 */ /* 0x001ea4000c1e1900 */
[----:B--2---:R-:W-:Y:S01]  /*0e40*/  R2UR UR20, R2 ;  /* 0x00000000021472ca */ /* 0x004fe200000e0000 */
[----:B------:R-:W-:-:S14]  /*0e50*/  BRA `(.L_x_8) ;  /* 0x0000000000047947 */ /* 0x000fdc0003800000 */
.L_x_9:
[----:B------:R-:W-:-:S05]  /*0e60*/  ULDC UR20, c[0x0][0x580] ;  /* 0x0001600000147ab9 */ /* 0x000fca0000000800 */
.L_x_8:
[----:B------:R-:W-:Y:S02]  /*0e70*/  ULDC.64 UR4, c[0x0][0x5a0] ;  /* 0x0001680000047ab9 */ /* 0x000fe40000000a00 */
        /* <DEDUP_REMOVED lines=11> */
.L_x_10:
        /* <DEDUP_REMOVED lines=8> */
.L_x_12:
[----:B------:R-:W-:-:S05]  /*0fb0*/  ULDC UR21, c[0x0][0x584] ;  /* 0x0001610000157ab9 */ /* 0x000fca0000000800 */
.L_x_11:
[----:B------:R-:W-:-:S13]  /*0fc0*/  LOP3.LUT P0, RZ, R4, 0xff, RZ, 0xc0, !PT ;  /* 0x000000ff04ff7812 */ /* 0x000fda000780c0ff */
[----:B------:R-:W-:Y:S05]  /*0fd0*/  @!P0 EXIT ;  /* 0x000000000000894d */ /* 0x000fea0003800000 */
[----:B------:R-:W-:Y:S01]  /*0fe0*/  ULDC UR4, c[0x0][0x28c] ;  /* 0x0000a30000047ab9 */ /* 0x000fe20000000800 */
[----:B------:R-:W-:Y:S02]  /*0ff0*/  ULOP3.LUT UR22, UR13, 0x1, URZ, 0xfc, !UPT ;  /* 0x000000010d167892 */ /* 0x000fe4000f8efc3f */
[----:B------:R-:W-:-:S04]  /*1000*/  UIADD3 UR4, UR4, 0x7f, URZ ;  /* 0x0000007f04047890 */ /* 0x000fc8000fffe03f */
[----:B------:R-:W-:-:S04]  /*1010*/  USHF.R.S32.HI UR5, URZ, 0x1f, UR4 ;  /* 0x0000001f3f057899 */ /* 0x000fc80008011404 */
[----:B------:R-:W-:-:S03]  /*1020*/  ULEA.HI UR5, UR5, UR4, URZ, 0x7 ;  /* 0x0000000405057291 */ /* 0x000fc6000f8f383f */
[----:B------:R-:W-:Y:S01]  /*1030*/  UMOV UR4, URZ ;  /* 0x0000003f00047c82 */ /* 0x000fe20008000000 */
[----:B------:R-:W-:-:S03]  /*1040*/  USHF.R.S32.HI UR9, URZ, 0x7, UR5 ;  /* 0x000000073f097899 */ /* 0x000fc60008011405 */
[----:B------:R-:W-:-:S09]  /*1050*/  UMOV UR5, URZ ;  /* 0x0000003f00057c82 */ /* 0x000fd20008000000 */
.L_x_293:
[----:B0-----:R-:W0:Y:S01]  /*1060*/  S2R R0, SR_TID.X ;  /* 0x0000000000007919 */ /* 0x001e220000002100 */
[----:B-1----:R-:W1:Y:S01]  /*1070*/  S2UR UR18, SR_CgaCtaId ;  /* 0x00000000001279c3 */ /* 0x002e620000008800 */
[----:B------:R-:W-:Y:S01]  /*1080*/  UMOV UR17, 0x400 ;  /* 0x0000040000117882 */ /* 0x000fe20000000000 */
[----:B------:R-:W-:Y:S01]  /*1090*/  UMOV UR6, URZ ;  /* 0x0000003f00067c82 */ /* 0x000fe20008000000 */
[----:B------:R-:W-:Y:S01]  /*10a0*/  STL [R1+0x6c], RZ ;  /* 0x00006cff01007387 */ /* 0x000fe20000100800 */
[----:B------:R-:W-:Y:S01]  /*10b0*/  UMOV UR7, URZ ;  /* 0x0000003f00077c82 */ /* 0x000fe20008000000 */
[----:B------:R-:W-:Y:S01]  /*10c0*/  UMOV UR8, URZ ;  /* 0x0000003f00087c82 */ /* 0x000fe20008000000 */
[----:B------:R-:W-:Y:S01]  /*10d0*/  UMOV UR23, UR5 ;  /* 0x0000000500177c82 */ /* 0x000fe20008000000 */
[----:B------:R-:W-:Y:S01]  /*10e0*/  STL [R1+0x68], RZ ;  /* 0x000068ff01007387 */ /* 0x000fe20000100800 */
[----:B--2---:R-:W2:Y:S01]  /*10f0*/  LDC R2, c[0x0][0x28c] ;  /* 0x0000a300ff027b82 */ /* 0x004ea20000000800 */
[----:B------:R-:W-:Y:S01]  /*1100*/  UMOV UR24, UR4 ;  /* 0x0000000400187c82 */ /* 0x000fe20008000000 */
[----:B------:R-:W-:Y:S01]  /*1110*/  CS2R R4, SRZ ;  /* 0x0000000000047805 */ /* 0x000fe2000001ff00 */
[----:B------:R-:W-:Y:S01]  /*1120*/  STL [R1+0x64], RZ ;  /* 0x000064ff01007387 */ /* 0x000fe20000100800 */
[----:B------:R-:W-:-:S02]  /*1130*/  CS2R R6, SRZ ;  /* 0x0000000000067805 */ /* 0x000fc4000001ff00 */
[----:B------:R-:W-:Y:S02]  /*1140*/  CS2R R8, SRZ ;  /* 0x0000000000087805 */ /* 0x000fe4000001ff00 */
[----:B------:R-:W-:Y:S01]  /*1150*/  CS2R R10, SRZ ;  /* 0x00000000000a7805 */ /* 0x000fe2000001ff00 */
[----:B------:R-:W-:Y:S01]  /*1160*/  STL [R1+0x60], RZ ;  /* 0x000060ff01007387 */ /* 0x000fe20000100800 */
[----:B------:R-:W-:Y:S02]  /*1170*/  CS2R R12, SRZ ;  /* 0x00000000000c7805 */ /* 0x000fe4000001ff00 */
[----:B------:R-:W-:Y:S02]  /*1180*/  CS2R R14, SRZ ;  /* 0x00000000000e7805 */ /* 0x000fe4000001ff00 */
        /* <DEDUP_REMOVED lines=12> */
[----:B------:R-:W-:Y:S02]  /*1250*/  CS2R R162, SRZ ;  /* 0x0000000000a27805 */ /* 0x000fe4000001ff00 */
[----:B0-----:R-:W-:Y:S01]  /*1260*/  LOP3.LUT R0, R0, 0x80, RZ, 0xc0, !PT ;  /* 0x0000008000007812 */ /* 0x001fe200078ec0ff */
[----:B------:R-:W-:Y:S01]  /*1270*/  STL [R1+0x50], RZ ;  /* 0x000050ff01007387 */ /* 0x000fe20000100800 */
[----:B--2---:R-:W-:Y:S02]  /*1280*/  ISETP.GE.AND P0, PT, R2, 0x1, PT ;  /* 0x000000010200780c */ /* 0x004fe40003f06270 */
[----:B------:R-:W-:Y:S02]  /*1290*/  CS2R R2, SRZ ;  /* 0x0000000000027805 */ /* 0x000fe4000001ff00 */
[----:B------:R-:W-:Y:S01]  /*12a0*/  SHF.R.U32.HI R0, RZ, 0x7, R0 ;  /* 0x00000007ff007819 */ /* 0x000fe20000011600 */
        /* <DEDUP_REMOVED lines=8> */
[----:B------:R-:W0:Y:S01]  /*1330*/  SHFL.IDX PT, R0, R0, RZ, 0x1f ;  /* 0x00001fff00007589 */ /* 0x000e2200000e0000 */
[----:B------:R-:W-:-:S02]  /*1340*/  CS2R R176, SRZ ;  /* 0x0000000000b07805 */ /* 0x000fc4000001ff00 */
[----:B------:R-:W-:Y:S02]  /*1350*/  CS2R R178, SRZ ;  /* 0x0000000000b27805 */ /* 0x000fe4000001ff00 */
[----:B------:R-:W-:Y:S01]  /*1360*/  CS2R R180, SRZ ;  /* 0x0000000000b47805 */ /* 0x000fe2000001ff00 */
[----:B------:R2:W-:Y:S01]  /*1370*/  STL [R1+0x44], RZ ;  /* 0x000044ff01007387 */ /* 0x0005e20000100800 */
[----:B------:R-:W-:Y:S02]  /*1380*/  CS2R R182, SRZ ;  /* 0x0000000000b67805 */ /* 0x000fe4000001ff00 */
[----:B------:R-:W-:Y:S02]  /*1390*/  CS2R R184, SRZ ;  /* 0x0000000000b87805 */ /* 0x000fe4000001ff00 */
[----:B------:R-:W-:Y:S01]  /*13a0*/  CS2R R186, SRZ ;  /* 0x0000000000ba7805 */ /* 0x000fe2000001ff00 */
[----:B------:R2:W-:Y:S01]  /*13b0*/  STL [R1+0x40], RZ ;  /* 0x000040ff01007387 */ /* 0x0005e20000100800 */
        /* <DEDUP_REMOVED lines=14> */
[----:B------:R-:W-:Y:S02]  /*14a0*/  CS2R R210, SRZ ;  /* 0x0000000000d27805 */ /* 0x000fe4000001ff00 */
[----:B0-----:R-:W-:Y:S01]  /*14b0*/  R2UR UR10, R0 ;  /* 0x00000000000a72ca */ /* 0x001fe200000e0000 */
[----:B------:R2:W-:Y:S01]  /*14c0*/  STL [R1+0x30], RZ ;  /* 0x000030ff01007387 */ /* 0x0005e20000100800 */
[----:B------:R-:W-:Y:S01]  /*14d0*/  IMAD.MOV.U32 R0, RZ, RZ, RZ ;  /* 0x000000ffff007224 */ /* 0x000fe200078e00ff */
[----:B------:R-:W-:-:S02]  /*14e0*/  CS2R R212, SRZ ;  /* 0x0000000000d47805 */ /* 0x000fc4000001ff00 */
[----:B------:R-:W-:Y:S01]  /*14f0*/  CS2R R214, SRZ ;  /* 0x0000000000d67805 */ /* 0x000fe2000001ff00 */
[----:B------:R2:W-:Y:S01]  /*1500*/  STL [R1+0x2c], RZ ;  /* 0x00002cff01007387 */ /* 0x0005e20000100800 */
[----:B------:R-:W-:Y:S02]  /*1510*/  CS2R R216, SRZ ;  /* 0x0000000000d87805 */ /* 0x000fe4000001ff00 */
[----:B------:R-:W-:Y:S02]  /*1520*/  CS2R R218, SRZ ;  /* 0x0000000000da7805 */ /* 0x000fe4000001ff00 */
[----:B------:R-:W-:Y:S01]  /*1530*/  CS2R R220, SRZ ;  /* 0x0000000000dc7805 */ /* 0x000fe2000001ff00 */
[----:B------:R2:W-:Y:S01]  /*1540*/  STL [R1+0x28], RZ ;  /* 0x000028ff01007387 */ /* 0x0005e20000100800 */
[----:B------:R-:W-:Y:S02]  /*1550*/  CS2R R222, SRZ ;  /* 0x0000000000de7805 */ /* 0x000fe4000001ff00 */
[----:B------:R-:W-:-:S02]  /*1560*/  CS2R R224, SRZ ;  /* 0x0000000000e07805 */ /* 0x000fc4000001ff00 */
[----:B------:R-:W-:Y:S01]  /*1570*/  CS2R R226, SRZ ;  /* 0x0000000000e27805 */ /* 0x000fe2000001ff00 */
[----:B------:R2:W-:Y:S01]  /*1580*/  STL [R1+0x24], RZ ;  /* 0x000024ff01007387 */ /* 0x0005e20000100800 */
[----:B------:R-:W-:Y:S01]  /*1590*/  ULEA.HI UR11, UR10, UR10, URZ, 0x1 ;  /* 0x0000000a0a0b7291 */ /* 0x000fe2000f8f083f */
[----:B------:R-:W-:Y:S01]  /*15a0*/  IMAD.MOV.U32 R228, RZ, RZ, RZ ;  /* 0x000000ffffe47224 */ /* 0x000fe200078e00ff */
[----:B------:R-:W-:Y:S01]  /*15b0*/  CS2R R88, SRZ ;  /* 0x0000000000587805 */ /* 0x000fe2000001ff00 */
[----:B------:R2:W-:Y:S01]  /*15c0*/  STL [R1+0x20], RZ ;  /* 0x000020ff01007387 */ /* 0x0005e20000100800 */
[----:B------:R-:W-:Y:S01]  /*15d0*/  ULOP3.LUT UR16, UR11, 0x7fffe, URZ, 0xc0, !UPT ;  /* 0x0007fffe0b107892 */ /* 0x000fe2000f8ec03f */
[----:B------:R-:W-:Y:S01]  /*15e0*/  CS2R R90, SRZ ;  /* 0x00000000005a7805 */ /* 0x000fe2000001ff00 */
[----:B-1----:R-:W-:Y:S01]  /*15f0*/  ULEA UR11, UR18, UR17, 0x18 ;  /* 0x00000011120b7291 */ /* 0x002fe2000f8ec03f */
[----:B------:R2:W-:Y:S01]  /*1600*/  STL [R1+0x1c], RZ ;  /* 0x00001cff01007387 */ /* 0x0005e20000100800 */
[----:B------:R-:W-:Y:S01]  /*1610*/  UIADD3 UR16, UR10, -UR16, URZ ;  /* 0x800000100a107290 */ /* 0x000fe2000fffe03f */
[----:B------:R-:W-:-:S02]  /*1620*/  CS2R R92, SRZ ;  /* 0x00000000005c7805 */ /* 0x000fc4000001ff00 */
[----:B------:R-:W-:Y:S01]  /*1630*/  CS2R R94, SRZ ;  /* 0x00000000005e7805 */ /* 0x000fe2000001ff00 */
[----:B------:R2:W-:Y:S01]  /*1640*/  STL [R1+0x18], RZ ;  /* 0x000018ff01007387 */ /* 0x0005e20000100800 */
[----:B------:R-:W-:Y:S01]  /*1650*/  ULEA UR16, UR16, UR11, 0xd ;  /* 0x0000000b10107291 */ /* 0x000fe2000f8e683f */
[----:B------:R-:W-:Y:S02]  /*1660*/  CS2R R96, SRZ ;  /* 0x0000000000607805 */ /* 0x000fe4000001ff00 */
[----:B------:R-:W-:Y:S01]  /*1670*/  CS2R R98, SRZ ;  /* 0x0000000000627805 */ /* 0x000fe2000001ff00 */
[----:B------:R2:W-:Y:S01]  /*1680*/  STL [R1+0x14], RZ ;  /* 0x000014ff01007387 */ /* 0x0005e20000100800 */
[----:B------:R-:W-:Y:S01]  /*1690*/  UIADD3 UR16, UR16, 0x180, URZ ;  /* 0x0000018010107890 */ /* 0x000fe2000fffe03f */
[----:B------:R-:W-:Y:S02]  /*16a0*/  CS2R R100, SRZ ;  /* 0x0000000000647805 */ /* 0x000fe4000001ff00 */
[----:B------:R-:W-:Y:S01]  /*16b0*/  CS2R R102, SRZ ;  /* 0x0000000000667805 */ /* 0x000fe2000001ff00 */
[----:B------:R2:W-:Y:S01]  /*16c0*/  STL [R1+0x10], RZ ;  /* 0x000010ff01007387 */ /* 0x0005e20000100800 */
[----:B------:R-:W-:Y:S01]  /*16d0*/  USHF.R.U32.HI UR10, URZ, 0x4, UR16 ;  /* 0x000000043f0a7899 */ /* 0x000fe20008011610 */
[----:B------:R-:W-:-:S02]  /*16e0*/  CS2R R104, SRZ ;  /* 0x0000000000687805 */ /* 0x000fc4000001ff00 */
[----:B------:R-:W-:Y:S01]  /*16f0*/  CS2R R106, SRZ ;  /* 0x00000000006a7805 */ /* 0x000fe2000001ff00 */
[----:B------:R2:W-:Y:S01]  /*1700*/  STL [R1+0xc], RZ ;  /* 0x00000cff01007387 */ /* 0x0005e20000100800 */
[----:B------:R-:W-:Y:S01]  /*1710*/  ULOP3.LUT UR10, UR10, 0x3fff, URZ, 0xc0, !UPT ;  /* 0x00003fff0a0a7892 */ /* 0x000fe2000f8ec03f */
        /* <DEDUP_REMOVED lines=10> */
[----:B------:R2:W-:Y:S01]  /*17c0*/  STL [R1], RZ ;  /* 0x000000ff01007387 */ /* 0x0005e20000100800 */
[----:B------:R-:W-:Y:S02]  /*17d0*/  CS2R R124, SRZ ;  /* 0x00000000007c7805 */ /* 0x000fe4000001ff00 */
[----:B------:R-:W-:Y:S02]  /*17e0*/  CS2R R126, SRZ ;  /* 0x00000000007e7805 */ /* 0x000fe4000001ff00 */
[----:B------:R-:W-:Y:S02]  /*17f0*/  CS2R R128, SRZ ;  /* 0x0000000000807805 */ /* 0x000fe4000001ff00 */
[----:B------:R-:W-:-:S02]  /*1800*/  CS2R R130, SRZ ;  /* 0x0000000000827805 */ /* 0x000fc4000001ff00 */
[----:B------:R-:W-:Y:S02]  /*1810*/  CS2R R132, SRZ ;  /* 0x0000000000847805 */ /* 0x000fe4000001ff00 */
[----:B------:R-:W-:Y:S02]  /*1820*/  CS2R R134, SRZ ;  /* 0x0000000000867805 */ /* 0x000fe4000001ff00 */
        /* <DEDUP_REMOVED lines=9> */
[----:B---3--:R-:W-:-:S02]  /*18c0*/  CS2R R26, SRZ ;  /* 0x00000000001a7805 */ /* 0x008fc4000001ff00 */
[----:B----4-:R-:W-:Y:S02]  /*18d0*/  CS2R R28, SRZ ;  /* 0x00000000001c7805 */ /* 0x010fe4000001ff00 */
        /* <DEDUP_REMOVED lines=28> */
[----:B------:R-:W-:Y:S01]  /*1aa0*/  CS2R R86, SRZ ;  /* 0x0000000000567805 */ /* 0x000fe2000001ff00 */
[----:B--2---:R-:W-:Y:S06]  /*1ab0*/  @!P0 BRA `(.L_x_13) ;  /* 0x0000001000c08947 */ /* 0x004fec0003800000 */
[----:B------:R-:W-:-:S06]  /*1ac0*/  UISETP.NE.AND UP0, UPT, UR22, 0x3, UPT ;  /* 0x000000031600788c */ /* 0x000fcc000bf05270 */
[----:B------:R-:W-:-:S13]  /*1ad0*/  PLOP3.LUT P1, PT, PT, PT, UP0, 0x80, 0x0 ;  /* 0x000000000000781c */ /* 0x000fda0003f2f008 */
[----:B------:R-:W-:Y:S05]  /*1ae0*/  @!P1 BRA `(.L_x_14) ;  /* 0x0000000000049947 */ /* 0x000fea0003800000 */
[----:B------:R-:W-:Y:S01]  /*1af0*/  BPT.TRAP 0x1 ;  /* 0x000000040000795c */ /* 0x000fe20000300000 */
.L_x_14:
[----:B------:R-:W-:Y:S01]  /*1b00*/  ULEA UR6, UR5, UR11, 0x3 ;  /* 0x0000000b05067291 */ /* 0x000fe2000f8e183f */
[----:B------:R-:W-:-:S05]  /*1b10*/  IMAD.U32 R0, RZ, RZ, UR4 ;  /* 0x00000004ff007e24 */ /* 0x000fca000f8e00ff */
[----:B------:R-:W-:-:S04]  /*1b20*/  SHF.L.U32 R0, R0, 0x1f, RZ ;  /* 0x0000001f00007819 */ /* 0x000fc800000006ff */
[----:B------:R0:W1:Y:S01]  /*1b30*/  SYNCS.PHASECHK.TRANS64.TRYWAIT P0, [UR6], R0 ;  /* 0x00000000ff0075a7 */ /* 0x0000620008000146 */
[----:B------:R-:W-:Y:S05]  /*1b40*/  @!P1 BRA `(.L_x_15) ;  /* 0x0000000000049947 */ /* 0x000fea0003800000 */
[----:B------:R-:W-:Y:S01]  /*1b50*/  BPT.TRAP 0x1 ;  /* 0x000000040000795c */ /* 0x000fe20000300000 */
.L_x_15:
[----:B-1----:R-:W-:Y:S05]  /*1b60*/  @P0 BRA `(.L_x_16) ;  /* 0x0000000000080947 */ /* 0x002fea0003800000 */
[----:B------:R-:W1:Y:S02]  /*1b70*/  SYNCS.PHASECHK.TRANS64.TRYWAIT P0, [UR6], R0 ;  /* 0x00000000ff0075a7 */ /* 0x000e640008000146 */
[----:B-1----:R-:W-:Y:S05]  /*1b80*/  @!P0 BRA `(.L_x_17) ;  /* 0x000000e800388947 */ /* 0x002fea0003800000 */
.L_x_16:
[----:B------:R-:W-:Y:S01]  /*1b90*/  UIADD3 UR6, UR11, 0x30180, URZ ;  /* 0x000301800b067890 */ /* 0x000fe2000fffe03f */
[----:B------:R-:W-:Y:S01]  /*1ba0*/  WARPGROUP.ARRIVE ;  /* 0x00000000000079c5 */ /* 0x000fe20000000000 */
[----:B------:R-:W-:Y:S01]  /*1bb0*/  ULOP3.LUT UR7, UR10, 0x10000, URZ, 0xfc, !UPT ;  /* 0x000100000a077892 */ /* 0x000fe2000f8efc3f */
[----:B------:R2:W-:Y:S01]  /*1bc0*/  STL [R1+0x6c], RZ ;  /* 0x00006cff01007387 */ /* 0x0005e20000100800 */
[----:B------:R-:W-:Y:S01]  /*1bd0*/  USHF.R.U32.HI UR6, URZ, 0x4, UR6 ;  /* 0x000000043f067899 */ /* 0x000fe20008011606 */
[----:B01----:R-:W-:Y:S01]  /*1be0*/  IMAD.MOV.U32 R0, RZ, RZ, RZ ;  /* 0x000000ffff007224 */ /* 0x003fe200078e00ff */
[----:B------:R-:W-:Y:S01]  /*1bf0*/  ULEA UR7, UR5, UR7, 0xb ;  /* 0x0000000705077291 */ /* 0x000fe2000f8e583f */
[----:B------:R2:W-:Y:S01]  /*1c00*/  STL [R1+0x68], RZ ;  /* 0x000068ff01007387 */ /* 0x0005e20000100800 */
[----:B------:R-:W-:Y:S01]  /*1c10*/  ULOP3.LUT UR6, UR6, 0x3fff, URZ, 0xc0, !UPT ;  /* 0x00003fff06067892 */ /* 0x000fe2000f8ec03f */
[----:B------:R-:W-:Y:S01]  /*1c20*/  CS2R R2, SRZ ;  /* 0x0000000000027805 */ /* 0x000fe2000001ff00 */
[----:B------:R-:W-:Y:S01]  /*1c30*/  UMOV UR17, 0x40000040 ;  /* 0x4000004000117882 */ /* 0x000fe20000000000 */
[----:B------:R-:W-:Y:S01]  /*1c40*/  UMOV UR19, 0x40000040 ;  /* 0x4000004000137882 */ /* 0x000fe20000000000 */
[----:B------:R-:W-:Y:S01]  /*1c50*/  ULOP3.LUT UR6, UR6, 0x10000, URZ, 0xfc, !UPT ;  /* 0x0001000006067892 */ /* 0x000fe2000f8efc3f */
[----:B------:R2:W-:Y:S01]  /*1c60*/  STL [R1+0x64], RZ ;  /* 0x000064ff01007387 */ /* 0x0005e20000100800 */
[----:B------:R-:W-:Y:S01]  /*1c70*/  UMOV UR16, UR7 ;  /* 0x0000000700107c82 */ /* 0x000fe20008000000 */
[----:B------:R-:W-:Y:S01]  /*1c80*/  CS2R R4, SRZ ;  /* 0x0000000000047805 */ /* 0x000fe2000001ff00 */
[----:B------:R-:W-:Y:S01]  /*1c90*/  ULEA UR8, UR5, UR6, 0xa ;  /* 0x0000000605087291 */ /* 0x000fe2000f8e503f */
[----:B------:R2:W-:Y:S01]  /*1ca0*/  STL [R1+0x60], RZ ;  /* 0x000060ff01007387 */ /* 0x0005e20000100800 */
[----:B------:R-:W-:Y:S01]  /*1cb0*/  CS2R R6, SRZ ;  /* 0x0000000000067805 */ /* 0x000fe2000001ff00 */
[----:B------:R-:W-:Y:S01]  /*1cc0*/  UMOV UR6, 0x4 ;  /* 0x0000000400067882 */ /* 0x000fe20000000000 */
[----:B------:R-:W-:Y:S01]  /*1cd0*/  CS2R R8, SRZ ;  /* 0x0000000000087805 */ /* 0x000fe2000001ff00 */
[----:B------:R2:W-:Y:S01]  /*1ce0*/  STL [R1+0x5c], RZ ;  /* 0x00005cff01007387 */ /* 0x0005e20000100800 */
[----:B------:R-:W-:Y:S01]  /*1cf0*/  CS2R R10, SRZ ;  /* 0x00000000000a7805 */ /* 0x000fe2000001ff00 */
[----:B------:R-:W-:Y:S01]  /*1d00*/  UMOV UR18, UR8 ;  /* 0x0000000800127c82 */ /* 0x000fe20008000000 */
[----:B------:R-:W-:Y:S01]  /*1d10*/  CS2R R12, SRZ ;  /* 0x00000000000c7805 */ /* 0x000fe2000001ff00 */
[----:B------:R-:W-:Y:S01]  /*1d20*/  QGMMA.64x128x32.F32.E5M2.E5M2 R88, gdesc[UR16], RZ, !UPT ;  /* 0x01e00000105879f3 */ /* 0x000fe2000c7038ff */
[----:B------:R-:W-:Y:S01]  /*1d30*/  UIADD3 UR16, UR7, 0x400, URZ ;  /* 0x0000040007107890 */ /* 0x000fe2000fffe03f */
[----:B------:R2:W-:Y:S01]  /*1d40*/  STL [R1+0x58], RZ ;  /* 0x000058ff01007387 */ /* 0x0005e20000100800 */
[----:B------:R-:W-:Y:S01]  /*1d50*/  UMOV UR17, 0x40000040 ;  /* 0x4000004000117882 */ /* 0x000fe20000000000 */
[----:B------:R-:W-:-:S02]  /*1d60*/  CS2R R14, SRZ ;  /* 0x00000000000e7805 */ /* 0x000fc4000001ff00 */
[----:B------:R-:W-:Y:S01]  /*1d70*/  CS2R R16, SRZ ;  /* 0x0000000000107805 */ /* 0x000fe2000001ff00 */
[----:B------:R2:W-:Y:S01]  /*1d80*/  STL [R1+0x54], RZ ;  /* 0x000054ff01007387 */ /* 0x0005e20000100800 */
[----:B------:R-:W-:Y:S02]  /*1d90*/  CS2R R18, SRZ ;  /* 0x0000000000127805 */ /* 0x000fe4000001ff00 */
[----:B------:R-:W-:Y:S02]  /*1da0*/  CS2R R20, SRZ ;  /* 0x0000000000147805 */ /* 0x000fe4000001ff00 */
[----:B------:R-:W-:Y:S01]  /*1db0*/  CS2R R22, SRZ ;  /* 0x0000000000167805 */ /* 0x000fe2000001ff00 */
[----:B------:R2:W-:Y:S01]  /*1dc0*/  STL [R1+0x50], RZ ;  /* 0x000050ff01007387 */ /* 0x0005e20000100800 */
[----:B------:R-:W-:Y:S01]  /*1dd0*/  CS2R R152, SRZ ;  /* 0x0000000000987805 */ /* 0x000fe2000001ff00 */
[----:B------:R-:W-:Y:S01]  /*1de0*/  QGMMA.64x128x32.F32.E5M2.E5M2 R24, gdesc[UR16], RZ, !UPT ;  /* 0x01e00000101879f3 */ /* 0x000fe2000c7038ff */
[----:B------:R-:W-:Y:S01]  /*1df0*/  UIADD3 UR16, UR7, 0x2, URZ ;  /* 0x0000000207107890 */ /* 0x000fe2000fffe03f */
[----:B------:R2:W-:Y:S01]  /*1e00*/  STL [R1+0x4c], RZ ;  /* 0x00004cff01007387 */ /* 0x0005e20000100800 */
[----:B------:R-:W-:Y:S01]  /*1e10*/  UIADD3 UR18, UR8, 0x2, URZ ;  /* 0x0000000208127890 */ /* 0x000fe2000fffe03f */
[----:B------:R-:W-:Y:S01]  /*1e20*/  CS2R R154, SRZ ;  /* 0x00000000009a7805 */ /* 0x000fe2000001ff00 */
[----:B------:R-:W-:Y:S01]  /*1e30*/  UMOV UR17, 0x40000040 ;  /* 0x4000004000117882 */ /* 0x000fe20000000000 */
[----:B------:R-:W-:Y:S01]  /*1e40*/  UMOV UR19, 0x40000040 ;  /* 0x4000004000137882 */ /* 0x000fe20000000000 */
        /* <DEDUP_REMOVED lines=49> */
[----:B------:R-:W-:-:S03]  /*2160*/  IMAD.MOV.U32 R228, RZ, RZ, RZ ;  /* 0x000000ffffe47224 */ /* 0x000fc600078e00ff */
[----:B------:R2:W-:Y:S04]  /*2170*/  STL [R1+0x14], RZ ;  /* 0x000014ff01007387 */ /* 0x0005e80000100800 */
[----:B------:R2:W-:Y:S04]  /*2180*/  STL [R1+0x10], RZ ;  /* 0x000010ff01007387 */ /* 0x0005e80000100800 */
[----:B------:R2:W-:Y:S04]  /*2190*/  STL [R1+0xc], RZ ;  /* 0x00000cff01007387 */ /* 0x0005e80000100800 */
[----:B------:R2:W-:Y:S04]  /*21a0*/  STL [R1+0x8], RZ ;  /* 0x000008ff01007387 */ /* 0x0005e80000100800 */
[----:B------:R2:W-:Y:S04]  /*21b0*/  STL [R1+0x4], RZ ;  /* 0x000004ff01007387 */ /* 0x0005e80000100800 */
[----:B------:R2:W-:Y:S01]  /*21c0*/  STL [R1], RZ ;  /* 0x000000ff01007387 */ /* 0x0005e20000100800 */
[----:B------:R-:W-:Y:S01]  /*21d0*/  QGMMA.64x128x32.F32.E5M2.E5M2 R88, gdesc[UR16], R88 ;  /* 0x01e00000105879f3 */ /* 0x000fe20008703858 */
[----:B------:R-:W-:Y:S01]  /*21e0*/  UIADD3 UR16, UR7, 0x402, URZ ;  /* 0x0000040207107890 */ /* 0x000fe2000fffe03f */
[----:B------:R-:W-:-:S10]  /*21f0*/  UMOV UR17, 0x40000040 ;  /* 0x4000004000117882 */ /* 0x000fd40000000000 */
[----:B------:R-:W-:Y:S01]  /*2200*/  QGMMA.64x128x32.F32.E5M2.E5M2 R24, gdesc[UR16], R24 ;  /* 0x01e00000101879f3 */ /* 0x000fe20008703818 */
[----:B------:R-:W-:Y:S02]  /*2210*/  UIADD3 UR16, UR7, 0x4, URZ ;  /* 0x0000000407107890 */ /* 0x000fe4000fffe03f */
[----:B------:R-:W-:Y:S01]  /*2220*/  UIADD3 UR18, UR8, 0x4, URZ ;  /* 0x0000000408127890 */ /* 0x000fe2000fffe03f */
[----:B------:R-:W-:Y:S01]  /*2230*/  UMOV UR17, 0x40000040 ;  /* 0x4000004000117882 */ /* 0x000fe20000000000 */
[----:B------:R-:W-:-:S07]  /*2240*/  UMOV UR19, 0x40000040 ;  /* 0x4000004000137882 */ /* 0x000fce0000000000 */
        /* <DEDUP_REMOVED lines=10> */
[----:B------:R-:W-:Y:S02]  /*22f0*/  UMOV UR17, 0x40000040 ;  /* 0x4000004000117882 */ /* 0x000fe40000000000 */
[----:B------:R-:W-:Y:S02]  /*2300*/  ULDC UR7, c[0x0][0x50c] ;  /* 0x0001430000077ab9 */ /* 0x000fe40000000800 */
[----:B------:R-:W-:-:S04]  /*2310*/  UISETP.NE.AND UP0, UPT, UR7, 0x4, UPT ;  /* 0x000000040700788c */ /* 0x000fc8000bf05270 */
[----:B------:R-:W-:Y:S02]  /*2320*/  USEL UR7, URZ, 0x1, UP0 ;  /* 0x000000013f077887 */ /* 0x000fe40008000000 */
[----:B------:R-:W-:Y:S04]  /*2330*/  QGMMA.64x128x32.F32.E5M2.E5M2 R24, gdesc[UR16], R24, gsb0 ;  /* 0x01e00000101879f3 */ /* 0x000fe80008003818 */
[----:B------:R-:W-:-:S13]  /*2340*/  ISETP.NE.AND P0, PT, RZ, UR7, PT ;  /* 0x00000007ff007c0c */ /* 0x000fda000bf05270 */
[----:B--2---:R-:W-:Y:S05]  /*2350*/  @!P0 BRA `(.L_x_18) ;  /* 0x0000000800808947 */ /* 0x004fea0003800000 */
[----:B------:R-:W-:Y:S02]  /*2360*/  WARPGROUP.DEPBAR.LE gsb0, 0x0 ;  /* 0x00008000000079c5 */ /* 0x000fe40000010000 */
[----:B------:R-:W-:-:S01]  /*2370*/  FADD R227, RZ, R89 ;  /* 0x00000059ffe37221 */ /* 0x000fc20000000000 */
[----:B------:R-:W-:Y:S01]  /*2380*/  FADD R228, RZ, R88 ;  /* 0x00000058ffe47221 */ /* 0x000fe20000000000 */
[----:B------:R-:W-:-:S01]  /*2390*/  FADD R226, RZ, R90 ;  /* 0x0000005affe27221 */ /* 0x000fc20000000000 */
[----:B------:R-:W-:Y:S01]  /*23a0*/  FADD R225, RZ, R91 ;  /* 0x0000005bffe17221 */ /* 0x000fe20000000000 */
[----:B------:R-:W-:-:S01]  /*23b0*/  FADD R224, RZ, R92 ;  /* 0x0000005cffe07221 */ /* 0x000fc20000000000 */
[----:B------:R0:W-:Y:S01]  /*23c0*/  STL [R1+0x80], R227 ;  /* 0x000080e301007387 */ /* 0x0001e20000100800 */
[----:B------:R-:W-:-:S01]  /*23d0*/  FADD R223, RZ, R93 ;  /* 0x0000005dffdf7221 */ /* 0x000fc20000000000 */
[----:B------:R-:W-:Y:S01]  /*23e0*/  FADD R222, RZ, R94 ;  /* 0x0000005effde7221 */ /* 0x000fe20000000000 */
[----:B------:R-:W-:-:S01]  /*23f0*/  FADD R221, RZ, R95 ;  /* 0x0000005fffdd7221 */ /* 0x000fc20000000000 */
[----:B------:R-:W-:Y:S01]  /*2400*/  FADD R220, RZ, R96 ;  /* 0x00000060ffdc7221 */ /* 0x000fe20000000000 */
[----:B------:R-:W-:-:S01]  /*2410*/  FADD R219, RZ, R97 ;  /* 0x00000061ffdb7221 */ /* 0x000fc20000000000 */
[----:B------:R-:W-:Y:S01]  /*2420*/  FADD R218, RZ, R98 ;  /* 0x00000062ffda7221 */ /* 0x000fe20000000000 */
[----:B------:R-:W-:-:S01]  /*2430*/  FADD R217, RZ, R99 ;  /* 0x00000063ffd97221 */ /* 0x000fc20000000000 */
[----:B------:R-:W-:Y:S01]  /*2440*/  FADD R216, RZ, R100 ;  /* 0x00000064ffd87221 */ /* 0x000fe20000000000 */
[----:B------:R-:W-:-:S01]  /*2450*/  FADD R215, RZ, R101 ;  /* 0x00000065ffd77221 */ /* 0x000fc20000000000 */
[----:B0-----:R-:W-:Y:S01]  /*2460*/  FADD R227, RZ, R60 ;  /* 0x0000003cffe37221 */ /* 0x001fe20000000000 */
[----:B------:R-:W-:-:S01]  /*2470*/  FADD R214, RZ, R102 ;  /* 0x00000066ffd67221 */ /* 0x000fc20000000000 */
[----:B------:R-:W-:Y:S01]  /*2480*/  FADD R213, RZ, R103 ;  /* 0x00000067ffd57221 */ /* 0x000fe20000000000 */
[----:B------:R-:W-:-:S01]  /*2490*/  FADD R212, RZ, R104 ;  /* 0x00000068ffd47221 */ /* 0x000fc20000000000 */
[----:B------:R-:W-:Y:S01]  /*24a0*/  FADD R211, RZ, R105 ;  /* 0x00000069ffd37221 */ /* 0x000fe20000000000 */
[----:B------:R0:W-:Y:S01]  /*24b0*/  STL [R1], R227 ;  /* 0x000000e301007387 */ /* 0x0001e20000100800 */
        /* <DEDUP_REMOVED lines=94> */
[----:B0-----:R-:W-:-:S05]  /*2aa0*/  FADD R227, RZ, R67 ;  /* 0x00000043ffe37221 */ /* 0x001fca0000000000 */
[----:B------:R0:W-:Y:S02]  /*2ab0*/  STL [R1+0x1c], R227 ;  /* 0x00001ce301007387 */ /* 0x0001e40000100800 */
        /* <DEDUP_REMOVED lines=39> */
[----:B------:R0:W-:Y:S04]  /*2d30*/  STL [R1+0x6c], R227 ;  /* 0x00006ce301007387 */ /* 0x0001e80000100800 */
[----:B0-----:R0:W5:Y:S01]  /*2d40*/  LDL.LU R227, [R1+0x80] ;  /* 0x0000800001e37983 */ /* 0x0011620000300800 */
[----:B------:R-:W-:-:S05]  /*2d50*/  UMOV UR6, URZ ;  /* 0x0000003f00067c82 */ /* 0x000fca0008000000 */
.L_x_18:
[----:B------:R-:W-:Y:S01]  /*2d60*/  UIADD3 UR23, UR5, 0x1, URZ ;  /* 0x0000000105177890 */ /* 0x000fe2000fffe03f */
[----:B------:R-:W-:-:S03]  /*2d70*/  UMOV UR8, 0x1 ;  /* 0x0000000100087882 */ /* 0x000fc60000000000 */
[----:B------:R-:W-:-:S04]  /*2d80*/  UISETP.NE.AND UP0, UPT, UR23, 0x6, UPT ;  /* 0x000000061700788c */ /* 0x000fc8000bf05270 */
[----:B------:R-:W-:Y:S02]  /*2d90*/  USEL UR24, URZ, 0x1, UP0 ;  /* 0x000000013f187887 */ /* 0x000fe40008000000 */
[----:B------:R-:W-:Y:S02]  /*2da0*/  USEL UR23, UR23, URZ, UP0 ;  /* 0x0000003f17177287 */ /* 0x000fe40008000000 */
[----:B------:R-:W-:-:S12]  /*2db0*/  ULOP3.LUT UR24, UR4, UR24, URZ, 0x3c, !UPT ;  /* 0x0000001804187292 */ /* 0x000fd8000f8e3c3f */
.L_x_13:
[----:B------:R-:W-:-:S04]  /*2dc0*/  UISETP.LT.AND UP0, UPT, UR9, 0x1, UPT ;  /* 0x000000010900788c */ /* 0x000fc8000bf01270 */
[----:B------:R-:W-:-:S04]  /*2dd0*/  USEL UR16, UR9, 0x1, UP0 ;  /* 0x0000000109107887 */ /* 0x000fc80008000000 */
[----:B------:R-:W-:-:S04]  /*2de0*/  UIADD3 UR26, UR9, -UR16, URZ ;  /* 0x80000010091a7290 */ /* 0x000fc8000fffe03f */
[----:B------:R-:W-:-:S06]  /*2df0*/  UISETP.GE.AND UP0, UPT, UR26, 0x1, UPT ;  /* 0x000000011a00788c */ /* 0x000fcc000bf06270 */
[----:B------:R-:W-:-:S13]  /*2e00*/  PLOP3.LUT P0, PT, PT, PT, UP0, 0x80, 0x0 ;  /* 0x000000000000781c */ /* 0x000fda0003f0f008 */
[----:B------:R-:W-:Y:S05]  /*2e10*/  @!P0 BRA `(.L_x_19) ;  /* 0x0000001000dc8947 */ /* 0x000fea0003800000 */
[----:B------:R-:W-:Y:S01]  /*2e20*/  UMOV UR25, UR5 ;  /* 0x0000000500197c82 */ /* 0x000fe20008000000 */
[----:B------:R-:W-:-:S05]  /*2e30*/  ULDC UR27, c[0x0][0x50c] ;  /* 0x00014300001b7ab9 */ /* 0x000fca0000000800 */
.L_x_27:
[----:B------:R-:W-:-:S06]  /*2e40*/  UISETP.NE.AND UP0, UPT, UR22, 0x3, UPT ;  /* 0x000000031600788c */ /* 0x000fcc000bf05270 */
[----:B------:R-:W-:-:S13]  /*2e50*/  PLOP3.LUT P1, PT, PT, PT, UP0, 0x80, 0x0 ;  /* 0x000000000000781c */ /* 0x000fda0003f2f008 */
[----:B-1---5:R-:W-:Y:S05]  /*2e60*/  @!P1 BRA `(.L_x_20) ;  /* 0x0000000000049947 */ /* 0x022fea0003800000 */
[----:B------:R-:W-:Y:S01]  /*2e70*/  BPT.TRAP 0x1 ;  /* 0x000000040000795c */ /* 0x000fe20000300000 */
.L_x_20:
[----:B------:R-:W1:Y:S01]  /*2e80*/  S2UR UR16, SR_CgaCtaId ;  /* 0x00000000001079c3 */ /* 0x000e620000008800 */
[----:B------:R-:W-:Y:S01]  /*2e90*/  UMOV UR11, 0x400 ;  /* 0x00000400000b7882 */ /* 0x000fe20000000000 */
[----:B------:R-:W-:-:S05]  /*2ea0*/  IMAD.U32 R229, RZ, RZ, UR24 ;  /* 0x00000018ffe57e24 */ /* 0x000fca000f8e00ff */
[----:B------:R-:W-:Y:S01]  /*2eb0*/  SHF.L.U32 R229, R229, 0x1f, RZ ;  /* 0x0000001fe5e57819 */ /* 0x000fe200000006ff */
[----:B-1----:R-:W-:-:S04]  /*2ec0*/  ULEA UR11, UR16, UR11, 0x18 ;  /* 0x0000000b100b7291 */ /* 0x002fc8000f8ec03f */
[----:B------:R-:W-:-:S09]  /*2ed0*/  ULEA UR16, UR23, UR11, 0x3 ;  /* 0x0000000b17107291 */ /* 0x000fd2000f8e183f */
[----:B------:R1:W2:Y:S01]  /*2ee0*/  SYNCS.PHASECHK.TRANS64.TRYWAIT P0, [UR16], R229 ;  /* 0x000000e5ff0075a7 */ /* 0x0002a20008000150 */
[----:B------:R-:W-:Y:S05]  /*2ef0*/  @!P1 BRA `(.L_x_21) ;  /* 0x0000000000049947 */ /* 0x000fea0003800000 */
[----:B------:R-:W-:Y:S01]  /*2f00*/  BPT.TRAP 0x1 ;  /* 0x000000040000795c */ /* 0x000fe20000300000 */
.L_x_21:
[----:B--2---:R-:W-:Y:S05]  /*2f10*/  @P0 BRA `(.L_x_22) ;  /* 0x0000000000080947 */ /* 0x004fea0003800000 */
[----:B------:R-:W2:Y:S02]  /*2f20*/  SYNCS.PHASECHK.TRANS64.TRYWAIT P0, [UR16], R229 ;  /* 0x000000e5ff0075a7 */ /* 0x000ea40008000150 */
[----:B--2---:R-:W-:Y:S05]  /*2f30*/  @!P0 BRA `(.L_x_23) ;  /* 0x000000d400648947 */ /* 0x004fea0003800000 */
.L_x_22:
[----:B------:R-:W-:Y:S01]  /*2f40*/  UIADD3 UR16, UR11, 0x30180, URZ ;  /* 0x000301800b107890 */ /* 0x000fe2000fffe03f */
[----:B------:R-:W-:Y:S01]  /*2f50*/  WARPGROUP.ARRIVE ;  /* 0x00000000000079c5 */ /* 0x000fe20000000000 */
[----:B------:R-:W-:Y:S02]  /*2f60*/  UISETP.NE.AND UP0, UPT, UR7, URZ, UPT ;  /* 0x0000003f0700728c */ /* 0x000fe4000bf05270 */
[----:B------:R-:W-:Y:S02]  /*2f70*/  USHF.R.U32.HI UR16, URZ, 0x4, UR16 ;  /* 0x000000043f107899 */ /* 0x000fe40008011610 */
[----:B------:R-:W-:Y:S02]  /*2f80*/  USEL UR8, UR8, URZ, !UP0 ;  /* 0x0000003f08087287 */ /* 0x000fe4000c000000 */
[----:B------:R-:W-:Y:S02]  /*2f90*/  ULOP3.LUT UR16, UR16, 0x3fff, URZ, 0xc0, !UPT ;  /* 0x00003fff10107892 */ /* 0x000fe4000f8ec03f */
[----:B------:R-:W-:-:S02]  /*2fa0*/  UISETP.NE.U32.AND UP0, UPT, UR8, URZ, UPT ;  /* 0x0000003f0800728c */ /* 0x000fc4000bf05070 */
[----:B------:R-:W-:Y:S02]  /*2fb0*/  ULOP3.LUT UR7, UR10, 0x10000, URZ, 0xfc, !UPT ;  /* 0x000100000a077892 */ /* 0x000fe4000f8efc3f */
[----:B------:R-:W-:Y:S02]  /*2fc0*/  ULOP3.LUT UR8, UR16, 0x10000, URZ, 0xfc, !UPT ;  /* 0x0001000010087892 */ /* 0x000fe4000f8efc3f */
[----:B------:R-:W-:Y:S02]  /*2fd0*/  ULEA UR7, UR23, UR7, 0xb ;  /* 0x0000000717077291 */ /* 0x000fe4000f8e583f */
[----:B------:R-:W-:Y:S01]  /*2fe0*/  ULEA UR8, UR23, UR8, 0xa ;  /* 0x0000000817087291 */ /* 0x000fe2000f8e503f */
[----:B------:R-:W-:Y:S01]  /*2ff0*/  UMOV UR17, 0x40000040 ;  /* 0x4000004000117882 */ /* 0x000fe20000000000 */
[----:B------:R-:W-:Y:S01]  /*3000*/  UMOV UR19, 0x40000040 ;  /* 0x4000004000137882 */ /* 0x000fe20000000000 */
[----:B------:R-:W-:Y:S02]  /*3010*/  UIADD3 UR6, UR6, 0x4, URZ ;  /* 0x0000000406067890 */ /* 0x000fe4000fffe03f */
[----:B------:R-:W-:-:S02]  /*3020*/  UMOV UR16, UR7 ;  /* 0x0000000700107c82 */ /* 0x000fc40008000000 */
[----:B------:R-:W-:Y:S02]  /*3030*/  UMOV UR18, UR8 ;  /* 0x0000000800127c82 */ /* 0x000fe40008000000 */
[----:B------:R-:W-:Y:S01]  /*3040*/  QGMMA.64x128x32.F32.E5M2.E5M2 R88, gdesc[UR16], R88, UP0 ;  /* 0x01e00000105879f3 */ /* 0x000fe2000bf03858 */
[----:B------:R-:W-:Y:S01]  /*3050*/  UIADD3 UR16, UR7, 0x400, URZ ;  /* 0x0000040007107890 */ /* 0x000fe2000fffe03f */
[----:B------:R-:W-:-:S10]  /*3060*/  UMOV UR17, 0x40000040 ;  /* 0x4000004000117882 */ /* 0x000fd40000000000 */
[----:B------:R-:W-:Y:S01]  /*3070*/  QGMMA.64x128x32.F32.E5M2.E5M2 R24, gdesc[UR16], R24, UP0 ;  /* 0x01e00000101879f3 */ /* 0x000fe2000bf03818 */
[----:B------:R-:W-:Y:S02]  /*3080*/  UIADD3 UR16, UR7, 0x2, URZ ;  /* 0x0000000207107890 */ /* 0x000fe4000fffe03f */
[----:B------:R-:W-:Y:S01]  /*3090*/  UIADD3 UR18, UR8, 0x2, URZ ;  /* 0x0000000208127890 */ /* 0x000fe2000fffe03f */
[----:B------:R-:W-:Y:S01]  /*30a0*/  UMOV UR17, 0x40000040 ;  /* 0x4000004000117882 */ /* 0x000fe20000000000 */
[----:B------:R-:W-:Y:S01]  /*30b0*/  UMOV UR19, 0x40000040 ;  /* 0x4000004000137882 */ /* 0x000fe20000000000 */
[----:B------:R-:W-:-:S06]  /*30c0*/  UISETP.NE.AND UP0, UPT, UR6, UR27, UPT ;  /* 0x0000001b0600728c */ /* 0x000fcc000bf05270 */
        /* <DEDUP_REMOVED lines=18> */
[----:B------:R-:W-:Y:S01]  /*31f0*/  UMOV UR17, 0x40000040 ;  /* 0x4000004000117882 */ /* 0x000fe20000000000 */
[----:B------:R-:W-:-:S06]  /*3200*/  USEL UR7, URZ, 0x1, UP0 ;  /* 0x000000013f077887 */ /* 0x000fcc0008000000 */
[----:B------:R-:W-:-:S03]  /*3210*/  ISETP.NE.AND P0, PT, RZ, UR7, PT ;  /* 0x00000007ff007c0c */ /* 0x000fc6000bf05270 */
[----:B------:R-:W-:Y:S03]  /*3220*/  QGMMA.64x128x32.F32.E5M2.E5M2 R24, gdesc[UR16], R24, gsb0 ;  /* 0x01e00000101879f3 */ /* 0x000fe60008003818 */
[----:B------:R-:W-:-:S07]  /*3230*/  WARPGROUP.DEPBAR.LE gsb0, 0x1 ;  /* 0x00008000000079c5 */ /* 0x000fce0000010100 */
[----:B------:R-:W-:Y:S05]  /*3240*/  @!P0 BRA `(.L_x_24) ;  /* 0x0000000c00708947 */ /* 0x000fea0003800000 */
[----:B------:R-:W-:Y:S02]  /*3250*/  WARPGROUP.DEPBAR.LE gsb0, 0x0 ;  /* 0x00008000000079c5 */ /* 0x000fe40000010000 */
[----:B-----5:R-:W-:-:S01]  /*3260*/  FADD R227, R89, R227 ;  /* 0x000000e359e37221 */ /* 0x020fc20000000000 */
[----:B------:R-:W-:Y:S01]  /*3270*/  FADD R226, R90, R226 ;  /* 0x000000e25ae27221 */ /* 0x000fe20000000000 */
[----:B------:R-:W-:-:S01]  /*3280*/  FADD R225, R91, R225 ;  /* 0x000000e15be17221 */ /* 0x000fc20000000000 */
[----:B------:R-:W-:Y:S01]  /*3290*/  FADD R224, R92, R224 ;  /* 0x000000e05ce07221 */ /* 0x000fe20000000000 */
[----:B------:R-:W-:-:S01]  /*32a0*/  FADD R223, R93, R223 ;  /* 0x000000df5ddf7221 */ /* 0x000fc20000000000 */
[----:B------:R2:W-:Y:S01]  /*32b0*/  STL [R1+0x80], R227 ;  /* 0x000080e301007387 */ /* 0x0005e20000100800 */
[----:B------:R-:W-:-:S01]  /*32c0*/  FADD R222, R94, R222 ;  /* 0x000000de5ede7221 */ /* 0x000fc20000000000 */
[----:B------:R-:W-:Y:S01]  /*32d0*/  FADD R221, R95, R221 ;  /* 0x000000dd5fdd7221 */ /* 0x000fe20000000000 */
[----:B------:R-:W-:-:S01]  /*32e0*/  FADD R220, R96, R220 ;  /* 0x000000dc60dc7221 */ /* 0x000fc20000000000 */
[----:B------:R-:W-:Y:S01]  /*32f0*/  FADD R219, R97, R219 ;  /* 0x000000db61db7221 */ /* 0x000fe20000000000 */
[----:B------:R-:W-:-:S01]  /*3300*/  FADD R218, R98, R218 ;  /* 0x000000da62da7221 */ /* 0x000fc20000000000 */
[----:B------:R-:W-:Y:S01]  /*3310*/  FADD R217, R99, R217 ;  /* 0x000000d963d97221 */ /* 0x000fe20000000000 */
[----:B------:R-:W-:-:S01]  /*3320*/  FADD R216, R100, R216 ;  /* 0x000000d864d87221 */ /* 0x000fc20000000000 */
[----:B------:R-:W-:Y:S01]  /*3330*/  FADD R215, R101, R215 ;  /* 0x000000d765d77221 */ /* 0x000fe20000000000 */
[----:B------:R-:W-:-:S01]  /*3340*/  FADD R214, R102, R214 ;  /* 0x000000d666d67221 */ /* 0x000fc20000000000 */
[----:B--2---:R-:W2:Y:S01]  /*3350*/  LDL.LU R227, [R1+0x28] ;  /* 0x0000280001e37983 */ /* 0x004ea20000300800 */
[----:B------:R-:W-:-:S01]  /*3360*/  FADD R213, R103, R213 ;  /* 0x000000d567d57221 */ /* 0x000fc20000000000 */
[----:B------:R-:W-:Y:S01]  /*3370*/  FADD R212, R104, R212 ;  /* 0x000000d468d47221 */ /* 0x000fe20000000000 */
[----:B------:R-:W-:-:S01]  /*3380*/  FADD R211, R105, R211 ;  /* 0x000000d369d37221 */ /* 0x000fc20000000000 */
[----:B------:R3:W-:Y:S01]  /*3390*/  STL [R1+0x84], R226 ;  /* 0x000084e201007387 */ /* 0x0007e20000100800 */
[----:B------:R-:W-:-:S03]  /*33a0*/  FADD R228, R88, R228 ;  /* 0x000000e458e47221 */ /* 0x000fc60000000000 */
[----:B---3--:R-:W3:Y:S04]  /*33b0*/  LDL.LU R226, [R1+0x24] ;  /* 0x0000240001e27983 */ /* 0x008ee80000300800 */
[----:B------:R4:W-:Y:S04]  /*33c0*/  STL [R1+0x88], R225 ;  /* 0x000088e101007387 */ /* 0x0009e80000100800 */
[----:B----4-:R-:W4:Y:S04]  /*33d0*/  LDL.LU R225, [R1+0x20] ;  /* 0x0000200001e17983 */ /* 0x010f280000300800 */
[----:B------:R0:W-:Y:S04]  /*33e0*/  STL [R1+0x8c], R224 ;  /* 0x00008ce001007387 */ /* 0x0001e80000100800 */
[----:B0-----:R-:W4:Y:S04]  /*33f0*/  LDL.LU R224, [R1+0x1c] ;  /* 0x00001c0001e07983 */ /* 0x001f280000300800 */
        /* <DEDUP_REMOVED lines=13> */
[----:B0-----:R-:W4:Y:S04]  /*34d0*/  LDL.LU R217, [R1] ;  /* 0x0000000001d97983 */ /* 0x001f280000300800 */
[----:B------:R-:W-:Y:S04]  /*34e0*/  STL [R1+0xac], R216 ;  /* 0x0000acd801007387 */ /* 0x000fe80000100800 */
[----:B------:R-:W-:Y:S04]  /*34f0*/  STL [R1+0xb0], R215 ;  /* 0x0000b0d701007387 */ /* 0x000fe80000100800 */
[----:B------:R-:W-:Y:S04]  /*3500*/  STL [R1+0xb4], R214 ;  /* 0x0000b4d601007387 */ /* 0x000fe80000100800 */
[----:B------:R-:W-:Y:S04]  /*3510*/  STL [R1+0xb8], R213 ;  /* 0x0000b8d501007387 */ /* 0x000fe80000100800 */
[----:B------:R-:W-:Y:S04]  /*3520*/  STL [R1+0xbc], R212 ;  /* 0x0000bcd401007387 */ /* 0x000fe80000100800 */
[----:B------:R0:W-:Y:S01]  /*3530*/  STL [R1+0xc0], R211 ;  /* 0x0000c0d301007387 */ /* 0x0001e20000100800 */
[----:B--2---:R-:W-:-:S01]  /*3540*/  FADD R227, R70, R227 ;  /* 0x000000e346e37221 */ /* 0x004fc20000000000 */
[----:B---3--:R-:W-:Y:S01]  /*3550*/  FADD R226, R69, R226 ;  /* 0x000000e245e27221 */ /* 0x008fe20000000000 */
[----:B----4-:R-:W-:-:S01]  /*3560*/  FADD R225, R68, R225 ;  /* 0x000000e144e17221 */ /* 0x010fc20000000000 */
[----:B------:R-:W-:Y:S01]  /*3570*/  FADD R224, R67, R224 ;  /* 0x000000e043e07221 */ /* 0x000fe20000000000 */
[----:B------:R-:W-:-:S01]  /*3580*/  FADD R223, R66, R223 ;  /* 0x000000df42df7221 */ /* 0x000fc20000000000 */
[----:B------:R-:W-:Y:S01]  /*3590*/  FADD R222, R65, R222 ;  /* 0x000000de41de7221 */ /* 0x000fe20000000000 */
[----:B------:R-:W-:-:S01]  /*35a0*/  FADD R221, R64, R221 ;  /* 0x000000dd40dd7221 */ /* 0x000fc20000000000 */
[----:B------:R-:W-:Y:S01]  /*35b0*/  FADD R220, R63, R220 ;  /* 0x000000dc3fdc7221 */ /* 0x000fe20000000000 */
[----:B------:R-:W-:-:S01]  /*35c0*/  FADD R219, R62, R219 ;  /* 0x000000db3edb7221 */ /* 0x000fc20000000000 */
[----:B------:R-:W-:Y:S01]  /*35d0*/  FADD R218, R61, R218 ;  /* 0x000000da3dda7221 */ /* 0x000fe20000000000 */
[----:B------:R-:W-:-:S05]  /*35e0*/  FADD R217, R60, R217 ;  /* 0x000000d93cd97221 */ /* 0x000fca0000000000 */
[----:B------:R2:W-:Y:S04]  /*35f0*/  STL [R1], R217 ;  /* 0x000000d901007387 */ /* 0x0005e80000100800 */
[----:B------:R3:W-:Y:S04]  /*3600*/  STL [R1+0x4], R218 ;  /* 0x000004da01007387 */ /* 0x0007e80000100800 */
[----:B------:R4:W-:Y:S04]  /*3610*/  STL [R1+0x8], R219 ;  /* 0x000008db01007387 */ /* 0x0009e80000100800 */
[----:B------:R1:W-:Y:S04]  /*3620*/  STL [R1+0xc], R220 ;  /* 0x00000cdc01007387 */ /* 0x0003e80000100800 */
[----:B------:R1:W-:Y:S04]  /*3630*/  STL [R1+0x10], R221 ;  /* 0x000010dd01007387 */ /* 0x0003e80000100800 */
[----:B------:R1:W-:Y:S04]  /*3640*/  STL [R1+0x14], R222 ;  /* 0x000014de01007387 */ /* 0x0003e80000100800 */
[----:B------:R1:W-:Y:S04]  /*3650*/  STL [R1+0x18], R223 ;  /* 0x000018df01007387 */ /* 0x0003e80000100800 */
[----:B------:R1:W-:Y:S04]  /*3660*/  STL [R1+0x1c], R224 ;  /* 0x00001ce001007387 */ /* 0x0003e80000100800 */
[----:B0-----:R-:W4:Y:S04]  /*3670*/  LDL.LU R211, [R1+0x2c] ;  /* 0x00002c0001d37983 */ /* 0x001f280000300800 */
[----:B------:R0:W-:Y:S04]  /*3680*/  STL [R1+0x20], R225 ;  /* 0x000020e101007387 */ /* 0x0001e80000100800 */
[----:B------:R-:W4:Y:S04]  /*3690*/  LDL.LU R212, [R1+0x30] ;  /* 0x0000300001d47983 */ /* 0x000f280000300800 */
[----:B------:R0:W-:Y:S04]  /*36a0*/  STL [R1+0x24], R226 ;  /* 0x000024e201007387 */ /* 0x0001e80000100800 */
[----:B------:R-:W4:Y:S04]  /*36b0*/  LDL.LU R213, [R1+0x34] ;  /* 0x0000340001d57983 */ /* 0x000f280000300800 */
[----:B------:R0:W-:Y:S04]  /*36c0*/  STL [R1+0x28], R227 ;  /* 0x000028e301007387 */ /* 0x0001e80000100800 */
[----:B------:R-:W4:Y:S04]  /*36d0*/  LDL.LU R214, [R1+0x38] ;  /* 0x0000380001d67983 */ /* 0x000f280000300800 */
[----:B------:R-:W4:Y:S04]  /*36e0*/  LDL.LU R215, [R1+0x3c] ;  /* 0x00003c0001d77983 */ /* 0x000f280000300800 */
[----:B------:R-:W4:Y:S04]  /*36f0*/  LDL.LU R216, [R1+0x40] ;  /* 0x0000400001d87983 */ /* 0x000f280000300800 */
[----:B--2---:R-:W2:Y:S04]  /*3700*/  LDL.LU R217, [R1+0x44] ;  /* 0x0000440001d97983 */ /* 0x004ea80000300800 */
[----:B---3--:R-:W3:Y:S04]  /*3710*/  LDL.LU R218, [R1+0x48] ;  /* 0x0000480001da7983 */ /* 0x008ee80000300800 */
[----:B----4-:R-:W4:Y:S04]  /*3720*/  LDL.LU R219, [R1+0x4c] ;  /* 0x00004c0001db7983 */ /* 0x010f280000300800 */
[----:B-1----:R-:W4:Y:S04]  /*3730*/  LDL.LU R220, [R1+0x50] ;  /* 0x0000500001dc7983 */ /* 0x002f280000300800 */
[----:B------:R-:W4:Y:S04]  /*3740*/  LDL.LU R221, [R1+0x54] ;  /* 0x0000540001dd7983 */ /* 0x000f280000300800 */
[----:B------:R-:W4:Y:S04]  /*3750*/  LDL.LU R222, [R1+0x58] ;  /* 0x0000580001de7983 */ /* 0x000f280000300800 */
[----:B------:R-:W4:Y:S04]  /*3760*/  LDL.LU R223, [R1+0x5c] ;  /* 0x00005c0001df7983 */ /* 0x000f280000300800 */
[----:B------:R-:W4:Y:S04]  /*3770*/  LDL.LU R224, [R1+0x60] ;  /* 0x0000600001e07983 */ /* 0x000f280000300800 */
[----:B0-----:R-:W4:Y:S04]  /*3780*/  LDL.LU R225, [R1+0x64] ;  /* 0x0000640001e17983 */ /* 0x001f280000300800 */
[----:B------:R-:W4:Y:S04]  /*3790*/  LDL.LU R226, [R1+0x68] ;  /* 0x0000680001e27983 */ /* 0x000f280000300800 */
[----:B------:R-:W4:Y:S01]  /*37a0*/  LDL.LU R227, [R1+0x6c] ;  /* 0x00006c0001e37983 */ /* 0x000f220000300800 */
[----:B------:R-:W-:-:S05]  /*37b0*/  FADD R211, R71, R211 ;  /* 0x000000d347d37221 */ /* 0x000fca0000000000 */
[----:B------:R0:W-:Y:S01]  /*37c0*/  STL [R1+0x2c], R211 ;  /* 0x00002cd301007387 */ /* 0x0001e20000100800 */
[----:B------:R-:W-:-:S03]  /*37d0*/  FADD R212, R72, R212 ;  /* 0x000000d448d47221 */ /* 0x000fc60000000000 */
[----:B0-----:R0:W5:Y:S01]  /*37e0*/  LDL.LU R211, [R1+0xc0] ;  /* 0x0000c00001d37983 */ /* 0x0011620000300800 */
[----:B------:R-:W-:-:S03]  /*37f0*/  FADD R213, R73, R213 ;  /* 0x000000d549d57221 */ /* 0x000fc60000000000 */
[----:B------:R1:W-:Y:S01]  /*3800*/  STL [R1+0x30], R212 ;  /* 0x000030d401007387 */ /* 0x0003e20000100800 */
[----:B------:R-:W-:-:S01]  /*3810*/  FADD R214, R74, R214 ;  /* 0x000000d64ad67221 */ /* 0x000fc20000000000 */
[----:B------:R-:W-:Y:S02]  /*3820*/  FADD R215, R75, R215 ;  /* 0x000000d74bd77221 */ /* 0x000fe40000000000 */
[----:B-1----:R0:W5:Y:S01]  /*3830*/  LDL.LU R212, [R1+0xbc] ;  /* 0x0000bc0001d47983 */ /* 0x0021620000300800 */
[----:B------:R-:W-:-:S03]  /*3840*/  FADD R216, R76, R216 ;  /* 0x000000d84cd87221 */ /* 0x000fc60000000000 */
[----:B------:R1:W-:Y:S01]  /*3850*/  STL [R1+0x34], R213 ;  /* 0x000034d501007387 */ /* 0x0003e20000100800 */
[----:B--2---:R-:W-:-:S03]  /*3860*/  FADD R217, R77, R217 ;  /* 0x000000d94dd97221 */ /* 0x004fc60000000000 */
[----:B-1----:R0:W5:Y:S01]  /*3870*/  LDL.LU R213, [R1+0xb8] ;  /* 0x0000b80001d57983 */ /* 0x0021620000300800 */
[----:B---3--:R-:W-:-:S03]  /*3880*/  FADD R218, R78, R218 ;  /* 0x000000da4eda7221 */ /* 0x008fc60000000000 */
[----:B------:R1:W-:Y:S01]  /*3890*/  STL [R1+0x38], R214 ;  /* 0x000038d601007387 */ /* 0x0003e20000100800 */
[----:B----4-:R-:W-:-:S01]  /*38a0*/  FADD R219, R79, R219 ;  /* 0x000000db4fdb7221 */ /* 0x010fc20000000000 */
[----:B------:R-:W-:Y:S02]  /*38b0*/  FADD R220, R80, R220 ;  /* 0x000000dc50dc7221 */ /* 0x000fe40000000000 */
[----:B-1----:R0:W5:Y:S04]  /*38c0*/  LDL.LU R214, [R1+0xb4] ;  /* 0x0000b40001d67983 */ /* 0x0021680000300800 */
[----:B------:R1:W-:Y:S01]  /*38d0*/  STL [R1+0x3c], R215 ;  /* 0x00003cd701007387 */ /* 0x0003e20000100800 */
[----:B------:R-:W-:-:S01]  /*38e0*/  FADD R221, R81, R221 ;  /* 0x000000dd51dd7221 */ /* 0x000fc20000000000 */
[----:B------:R-:W-:-:S02]  /*38f0*/  FADD R222, R82, R222 ;  /* 0x000000de52de7221 */ /* 0x000fc40000000000 */
[----:B-1----:R0:W5:Y:S04]  /*3900*/  LDL.LU R215, [R1+0xb0] ;  /* 0x0000b00001d77983 */ /* 0x0021680000300800 */
[----:B------:R1:W-:Y:S01]  /*3910*/  STL [R1+0x40], R216 ;  /* 0x000040d801007387 */ /* 0x0003e20000100800 */
[----:B------:R-:W-:-:S03]  /*3920*/  FADD R223, R83, R223 ;  /* 0x000000df53df7221 */ /* 0x000fc60000000000 */
        /* <DEDUP_REMOVED lines=13> */
[----:B------:R1:W-:Y:S04]  /*3a00*/  STL [R1+0x54], R221 ;  /* 0x000054dd01007387 */ /* 0x0003e80000100800 */
        /* <DEDUP_REMOVED lines=12> */
[----:B-1----:R0:W5:Y:S01]  /*3ad0*/  LDL.LU R227, [R1+0x80] ;  /* 0x0000800001e37983 */ /* 0x0021620000300800 */
        /* <DEDUP_REMOVED lines=82> */
[----:B0-----:R-:W-:-:S06]  /*4000*/  UMOV UR6, URZ ;  /* 0x0000003f00067c82 */ /* 0x001fcc0008000000 */
.L_x_24:
[----:B------:R-:W-:Y:S05]  /*4010*/  @!P1 BRA `(.L_x_25) ;  /* 0x0000000000049947 */ /* 0x000fea0003800000 */
[----:B------:R-:W-:Y:S01]  /*4020*/  BPT.TRAP 0x1 ;  /* 0x000000040000795c */ /* 0x000fe20000300000 */
.L_x_25:
[----:B------:R-:W-:Y:S02]  /*4030*/  UISETP.GT.U32.AND UP0, UPT, UR13, 0x1, UPT ;  /* 0x000000010d00788c */ /* 0x000fe4000bf04070 */
[----:B------:R-:W-:-:S04]  /*4040*/  ULEA UR8, UR25, UR11, 0x3 ;  /* 0x0000000b19087291 */ /* 0x000fc8000f8e183f */
[----:B------:R-:W-:Y:S01]  /*4050*/  UIADD3 UR8, UR8, 0x30, URZ ;  /* 0x0000003008087890 */ /* 0x000fe2000fffe03f */
[----:B------:R-:W-:-:S03]  /*4060*/  PLOP3.LUT P0, PT, PT, PT, UP0, 0x80, 0x0 ;  /* 0x000000000000781c */ /* 0x000fc60003f0f008 */
[----:B------:R-:W-:-:S09]  /*4070*/  UPRMT UR8, URZ, 0x654, UR8 ;  /* 0x000006543f087896 */ /* 0x000fd20008000008 */
[----:B------:R-:W-:Y:S01]  /*4080*/  SYNCS.ARRIVE.TRANS64.RED.A1T0 RZ, [UR8], RZ ;  /* 0x000000ffffff79a7 */ /* 0x000fe20008100408 */
[----:B------:R-:W-:Y:S05]  /*4090*/  @P0 BRA `(.L_x_26) ;  /* 0x0000000000040947 */ /* 0x000fea0003800000 */
[----:B------:R-:W-:Y:S01]  /*40a0*/  BPT.TRAP 0x1 ;  /* 0x000000040000795c */ /* 0x000fe20000300000 */
.L_x_26:
[----:B------:R-:W-:Y:S02]  /*40b0*/  UISETP.GT.AND UP2, UPT, UR26, 0x1, UPT ;  /* 0x000000011a00788c */ /* 0x000fe4000bf44270 */
[----:B------:R-:W-:Y:S02]  /*40c0*/  UIADD3 UR23, UR23, 0x1, URZ ;  /* 0x0000000117177890 */ /* 0x000fe4000fffe03f */
[----:B------:R-:W-:Y:S02]  /*40d0*/  UIADD3 UR25, UR25, 0x1, URZ ;  /* 0x0000000119197890 */ /* 0x000fe4000fffe03f */
[----:B------:R-:W-:Y:S01]  /*40e0*/  PLOP3.LUT P0, PT, PT, PT, UP2, 0x80, 0x0 ;  /* 0x000000000000781c */ /* 0x000fe20003f0f028 */
[----:B------:R-:W-:Y:S02]  /*40f0*/  UISETP.NE.AND UP0, UPT, UR23, 0x6, UPT ;  /* 0x000000061700788c */ /* 0x000fe4000bf05270 */
[----:B------:R-:W-:Y:S02]  /*4100*/  UIADD3 UR16, UR26, -0x1, URZ ;  /* 0xffffffff1a107890 */ /* 0x000fe4000fffe03f */
[----:B------:R-:W-:-:S02]  /*4110*/  USEL UR8, URZ, 0x1, UP0 ;  /* 0x000000013f087887 */ /* 0x000fc40008000000 */
[----:B------:R-:W-:Y:S02]  /*4120*/  UISETP.NE.AND UP1, UPT, UR25, 0x6, UPT ;  /* 0x000000061900788c */ /* 0x000fe4000bf25270 */
[----:B------:R-:W-:Y:S02]  /*4130*/  ULOP3.LUT UR24, UR24, UR8, URZ, 0x3c, !UPT ;  /* 0x0000000818187292 */ /* 0x000fe4000f8e3c3f */
[----:B------:R-:W-:Y:S02]  /*4140*/  USEL UR23, UR23, URZ, UP0 ;  /* 0x0000003f17177287 */ /* 0x000fe40008000000 */
[----:B------:R-:W-:Y:S01]  /*4150*/  USEL UR25, UR25, URZ, UP1 ;  /* 0x0000003f19197287 */ /* 0x000fe20008800000 */
[----:B------:R-:W-:Y:S01]  /*4160*/  UMOV UR8, 0x1 ;  /* 0x0000000100087882 */ /* 0x000fe20000000000 */
[----:B------:R-:W-:Y:S01]  /*4170*/  UMOV UR26, UR16 ;  /* 0x00000010001a7c82 */ /* 0x000fe20008000000 */
[----:B------:R-:W-:Y:S09]  /*4180*/  @P0 BRA `(.L_x_27) ;  /* 0xffffffec002c0947 */ /* 0x000ff2000383ffff */
.L_x_19:
[----:B------:R-:W-:-:S04]  /*4190*/  UISETP.NE.AND UP0, UPT, UR6, URZ, UPT ;  /* 0x0000003f0600728c */ /* 0x000fc8000bf05270 */
[----:B------:R-:W-:-:S06]  /*41a0*/  USEL UR6, URZ, 0x1, !UP0 ;  /* 0x000000013f067887 */ /* 0x000fcc000c000000 */
[----:B------:R-:W-:-:S13]  /*41b0*/  ISETP.NE.AND P0, PT, RZ, UR6, PT ;  /* 0x00000006ff007c0c */ /* 0x000fda000bf05270 */
[----:B------:R-:W-:Y:S05]  /*41c0*/  @!P0 BRA `(.L_x_28) ;  /* 0x0000000c00c48947 */ /* 0x000fea0003800000 */
[----:B------:R-:W-:Y:S02]  /*41d0*/  WARPGROUP.DEPBAR.LE gsb0, 0x0 ;  /* 0x00008000000079c5 */ /* 0x000fe40000010000 */
[----:B-----5:R-:W-:Y:S01]  /*41e0*/  FADD R227, R89, R227 ;  /* 0x000000e359e37221 */ /* 0x020fe20000000000 */
[----:B------:R-:W-:-:S04]  /*41f0*/  FADD R228, R88, R228 ;  /* 0x000000e458e47221 */ /* 0x000fc80000000000 */
[----:B------:R2:W-:Y:S04]  /*4200*/  STL [R1+0x80], R227 ;  /* 0x000080e301007387 */ /* 0x0005e80000100800 */
[----:B--2---:R-:W2:Y:S04]  /*4210*/  LDL.LU R227, [R1+0x6c] ;  /* 0x00006c0001e37983 */ /* 0x004ea80000300800 */
[----:B--2---:R2:W-:Y:S04]  /*4220*/  STL [R1+0x84], R227 ;  /* 0x000084e301007387 */ /* 0x0045e80000100800 */
        /* <DEDUP_REMOVED lines=52> */
[----:B--2---:R-:W2:Y:S01]  /*4570*/  LDL.LU R227, [R1] ;  /* 0x0000000001e37983 */ /* 0x004ea20000300800 */
[----:B------:R-:W-:Y:S01]  /*4580*/  FADD R226, R90, R226 ;  /* 0x000000e25ae27221 */ /* 0x000fe20000000000 */
        /* <DEDUP_REMOVED lines=97> */
[----:B--2---:R-:W-:-:S05]  /*4ba0*/  FADD R227, R60, R227 ;  /* 0x000000e33ce37221 */ /* 0x004fca0000000000 */
[----:B------:R2:W-:Y:S04]  /*4bb0*/  STL [R1], R227 ;  /* 0x000000e301007387 */ /* 0x0005e80000100800 */
[----:B--2---:R-:W2:Y:S02]  /*4bc0*/  LDL.LU R227, [R1+0xec] ;  /* 0x0000ec0001e37983 */ /* 0x004ea40000300800 */
[----:B--2---:R-:W-:-:S05]  /*4bd0*/  FADD R227, R61, R227 ;  /* 0x000000e33de37221 */ /* 0x004fca0000000000 */
[----:B------:R2:W-:Y:S04]  /*4be0*/  STL [R1+0x4], R227 ;  /* 0x000004e301007387 */ /* 0x0005e80000100800 */
        /* <DEDUP_REMOVED lines=78> */
[----:B--2---:R2:W5:Y:S02]  /*50d0*/  LDL.LU R227, [R1+0x80] ;  /* 0x0000800001e37983 */ /* 0x0045640000300800 */
.L_x_28:
[----:B------:R-:W-:Y:S02]  /*50e0*/  WARPGROUP.DEPBAR.LE gsb0, 0x0 ;  /* 0x00008000000079c5 */ /* 0x000fe40000010000 */
[----:B------:R-:W3:Y:S02]  /*50f0*/  LDC R24, c[0x0][0x28c] ;  /* 0x0000a300ff187b82 */ /* 0x000ee40000000800 */
[----:B---3--:R-:W-:-:S13]  /*5100*/  ISETP.GE.AND P0, PT, R24, 0x1, PT ;  /* 0x000000011800780c */ /* 0x008fda0003f06270 */
[----:B------:R-:W-:Y:S05]  /*5110*/  @!P0 BRA `(.L_x_29) ;  /* 0x0000000000488947 */ /* 0x000fea0003800000 */
[----:B------:R-:W-:-:S06]  /*5120*/  UISETP.NE.AND UP0, UPT, UR22, 0x3, UPT ;  /* 0x000000031600788c */ /* 0x000fcc000bf05270 */
[----:B------:R-:W-:-:S13]  /*5130*/  PLOP3.LUT P0, PT, PT, PT, UP0, 0x80, 0x0 ;  /* 0x000000000000781c */ /* 0x000fda0003f0f008 */
[----:B------:R-:W-:Y:S05]  /*5140*/  @!P0 BRA `(.L_x_30) ;  /* 0x0000000000048947 */ /* 0x000fea0003800000 */
[----:B------:R-:W-:Y:S01]  /*5150*/  BPT.TRAP 0x1 ;  /* 0x000000040000795c */ /* 0x000fe20000300000 */
.L_x_30:
[----:B------:R-:W-:-:S04]  /*5160*/  UISETP.LT.AND UP0, UPT, UR9, 0x1, UPT ;  /* 0x000000010900788c */ /* 0x000fc8000bf01270 */
[----:B------:R-:W-:Y:S02]  /*5170*/  USEL UR8, UR9, 0x1, UP0 ;  /* 0x0000000109087887 */ /* 0x000fe40008000000 */
[----:B------:R-:W-:Y:S02]  /*5180*/  UISETP.GT.U32.AND UP0, UPT, UR13, 0x1, UPT ;  /* 0x000000010d00788c */ /* 0x000fe4000bf04070 */
[----:B------:R-:W-:-:S04]  /*5190*/  UIADD3 UR8, UR5, UR9, -UR8 ;  /* 0x0000000905087290 */ /* 0x000fc8000fffe808 */
[----:B------:R-:W-:Y:S01]  /*51a0*/  UIMAD.WIDE.U32 UR6, UR8, -0x55555555, URZ ;  /* 0xaaaaaaab080678a5 */ /* 0x000fe2000f8e003f */
[----:B------:R-:W-:-:S03]  /*51b0*/  PLOP3.LUT P0, PT, PT, PT, UP0, 0x80, 0x0 ;  /* 0x000000000000781c */ /* 0x000fc60003f0f008 */
[----:B------:R-:W-:-:S04]  /*51c0*/  USHF.R.U32.HI UR6, URZ, 0x2, UR7 ;  /* 0x000000023f067899 */ /* 0x000fc80008011607 */
[----:B------:R-:W-:-:S04]  /*51d0*/  UIMAD UR8, UR6, -0x6, UR8 ;  /* 0xfffffffa060878a4 */ /* 0x000fc8000f8e0208 */
[----:B------:R-:W-:-:S04]  /*51e0*/  ULEA UR8, UR8, UR11, 0x3 ;  /* 0x0000000b08087291 */ /* 0x000fc8000f8e183f */
[----:B------:R-:W-:-:S04]  /*51f0*/  UIADD3 UR8, UR8, 0x30, URZ ;  /* 0x0000003008087890 */ /* 0x000fc8000fffe03f */
[----:B------:R-:W-:-:S09]  /*5200*/  UPRMT UR8, URZ, 0x654, UR8 ;  /* 0x000006543f087896 */ /* 0x000fd20008000008 */
[----:B------:R-:W-:Y:S01]  /*5210*/  SYNCS.ARRIVE.TRANS64.RED.A1T0 RZ, [UR8], RZ ;  /* 0x000000ffffff79a7 */ /* 0x000fe20008100408 */
[----:B------:R-:W-:Y:S05]  /*5220*/  @P0 BRA `(.L_x_29) ;  /* 0x0000000000040947 */ /* 0x000fea0003800000 */
[----:B------:R-:W-:Y:S01]  /*5230*/  BPT.TRAP 0x1 ;  /* 0x000000040000795c */ /* 0x000fe20000300000 */
.L_x_29:
[----:B------:R3:W-:Y:S01]  /*5240*/  STL [R1+0x88], R3 ;  /* 0x0000880301007387 */ /* 0x0007e20000100800 */
[----:B------:R-:W4:Y:S01]  /*5250*/  LDC R29, c[0x0][0x288] ;  /* 0x0000a200ff1d7b82 */ /* 0x000f220000000800 */
[----:B------:R-:W-:Y:S02]  /*5260*/  UIADD3 UR10, UR9, UR5, URZ ;  /* 0x00000005090a7290 */ /* 0x000fe4000fffe03f */
[----:B------:R-:W-:Y:S01]  /*5270*/  USHF.R.S32.HI UR11, URZ, 0x1f, UR12 ;  /* 0x0000001f3f0b7899 */ /* 0x000fe2000801140c */
[----:B------:R-:W-:Y:S01]  /*5280*/  ULDC.64 UR6, c[0x0][0x5d0] ;  /* 0x0001740000067ab9 */ /* 0x000fe20000000a00 */
[----:B------:R-:W-:Y:S01]  /*5290*/  ULDC UR16, c[0x0][0x284] ;  /* 0x0000a10000107ab9 */ /* 0x000fe20000000800 */
[----:B---3--:R-:W3:Y:S04]  /*52a0*/  LDL.LU R3, [R1+0x78] ;  /* 0x0000780001037983 */ /* 0x008ee80000300800 */
[----:B------:R0:W-:Y:S04]  /*52b0*/  STL [R1+0x84], R2 ;  /* 0x0000840201007387 */ /* 0x0001e80000100800 */
[----:B-----5:R1:W-:Y:S01]  /*52c0*/  STL [R1+0x80], R0 ;  /* 0x0000800001007387 */ /* 0x0203e20000100800 */
[----:B0-----:R-:W0:Y:S03]  /*52d0*/  S2R R2, SR_TID.X ;  /* 0x0000000000027919 */ /* 0x001e260000002100 */
[----:B-1----:R-:W2:Y:S01]  /*52e0*/  LDL.LU R0, [R1+0x7c] ;  /* 0x00007c0001007983 */ /* 0x002ea20000300800 */
[----:B------:R-:W-:Y:S01]  /*52f0*/  UISETP.GE.U32.AND UP1, UPT, UR9, 0x6, UPT ;  /* 0x000000060900788c */ /* 0x000fe2000bf26070 */
[----:B0-----:R-:W-:-:S02]  /*5300*/  SHF.R.U32.HI R24, RZ, 0x2, R2 ;  /* 0x00000002ff187819 */ /* 0x001fc40000011602 */
[----:B------:R-:W-:Y:S02]  /*5310*/  SHF.R.U32.HI R27, RZ, 0x7, R2 ;  /* 0x00000007ff1b7819 */ /* 0x000fe40000011602 */
[----:B------:R-:W-:Y:S02]  /*5320*/  LOP3.LUT R26, R2, 0x60, RZ, 0xc0, !PT ;  /* 0x00000060021a7812 */ /* 0x000fe400078ec0ff */
[----:B------:R-:W-:Y:S02]  /*5330*/  LOP3.LUT R25, R24, 0x7, RZ, 0xc0, !PT ;  /* 0x0000000718197812 */ /* 0x000fe400078ec0ff */
[----:B------:R-:W-:Y:S02]  /*5340*/  LOP3.LUT R24, R27, 0x1, RZ, 0xc0, !PT ;  /* 0x000000011b187812 */ /* 0x000fe400078ec0ff */
[----:B------:R-:W-:-:S03]  /*5350*/  SHF.R.U32.HI R28, RZ, 0x1, R26 ;  /* 0x00000001ff1c7819 */ /* 0x000fc6000001161a */
[----:B------:R-:W-:Y:S01]  /*5360*/  IMAD.SHL.U32 R26, R24, 0x40, RZ ;  /* 0x00000040181a7824 */ /* 0x000fe200078e00ff */
[----:B------:R-:W-:Y:S01]  /*5370*/  IADD3 R27, RZ, -R28, -R25 ;  /* 0x8000001cff1b7210 */ /* 0x000fe20007ffe819 */
[----:B------:R-:W-:-:S03]  /*5380*/  IMAD.SHL.U32 R32, R2, 0x2, RZ ;  /* 0x0000000202207824 */ /* 0x000fc600078e00ff */
[----:B------:R-:W-:Y:S01]  /*5390*/  LOP3.LUT R43, R26, 0x40, R25, 0xe2, !PT ;  /* 0x000000401a2b7812 */ /* 0x000fe200078ee219 */
[----:B------:R-:W-:Y:S01]  /*53a0*/  IMAD R42, R24, -0x40, R27 ;  /* 0xffffffc0182a7824 */ /* 0x000fe200078e021b */
[----:B------:R-:W-:Y:S01]  /*53b0*/  LOP3.LUT R24, R2, 0x3, RZ, 0xc0, !PT ;  /* 0x0000000302187812 */ /* 0x000fe200078ec0ff */
[----:B---3--:R-:W-:Y:S02]  /*53c0*/  IMAD.SHL.U32 R41, R3, 0x80, RZ ;  /* 0x0000008003297824 */ /* 0x008fe400078e00ff */
[----:B------:R0:W5:Y:S01]  /*53d0*/  LDL.LU R3, [R1+0x88] ;  /* 0x0000880001037983 */ /* 0x0001620000300800 */
[----:B------:R-:W-:-:S03]  /*53e0*/  UISETP.GT.U32.AND UP0, UPT, UR10, 0x5, UPT ;  /* 0x000000050a00788c */ /* 0x000fc6000bf04070 */
[----:B------:R0:W5:Y:S01]  /*53f0*/  LDL.LU R2, [R1+0x84] ;  /* 0x0000840001027983 */ /* 0x0001620000300800 */
[C---:B----4-:R-:W-:Y:S01]  /*5400*/  ISETP.GE.AND P0, PT, R41.reuse, R29, PT ;  /* 0x0000001d2900720c */ /* 0x050fe20003f06270 */
[----:B------:R-:W-:Y:S01]  /*5410*/  UIMAD UR5, UR11, UR6, URZ ;  /* 0x000000060b0572a4 */ /* 0x000fe2000f8e023f */
[----:B------:R-:W-:Y:S01]  /*5420*/  LOP3.LUT R32, R41, 0x6, R32, 0xf8, !PT ;  /* 0x0000000629207812 */ /* 0x000fe200078ef820 */
[----:B------:R-:W-:Y:S01]  /*5430*/  UISETP.LT.U32.AND UP0, UPT, UR9, 0x6, UP0 ;  /* 0x000000060900788c */ /* 0x000fe20008701070 */
[----:B------:R-:W-:Y:S01]  /*5440*/  IMAD.U32 R27, RZ, RZ, UR6 ;  /* 0x00000006ff1b7e24 */ /* 0x000fe2000f8e00ff */
[----:B------:R-:W-:Y:S01]  /*5450*/  UIMAD UR8, UR12, UR7, UR5 ;  /* 0x000000070c0872a4 */ /* 0x000fe2000f8e0205 */
[----:B------:R-:W-:Y:S01]  /*5460*/  SHF.R.S32.HI R33, RZ, 0x1f, R32 ;  /* 0x0000001fff217819 */ /* 0x000fe20000011420 */
[----:B------:R-:W-:Y:S01]  /*5470*/  UIMAD.WIDE.U32 UR6, UR10, -0x55555555, URZ ;  /* 0xaaaaaaab0a0678a5 */ /* 0x000fe2000f8e003f */
[----:B------:R-:W-:Y:S01]  /*5480*/  IMAD R24, R24, -0x2, R29 ;  /* 0xfffffffe18187824 */ /* 0x000fe200078e021d */
[----:B------:R-:W-:Y:S01]  /*5490*/  USEL UR5, URZ, 0x1, !UP0 ;  /* 0x000000013f057887 */ /* 0x000fe2000c000000 */
[----:B--2---:R-:W-:-:S02]  /*54a0*/  IMAD.SHL.U32 R25, R0, 0x100, RZ ;  /* 0x0000010000197824 */ /* 0x004fc400078e00ff */
[----:B------:R-:W-:Y:S02]  /*54b0*/  IMAD.WIDE R38, R0, 0x100, RZ ;  /* 0x0000010000267825 */ /* 0x000fe400078e02ff */
[----:B------:R0:W5:Y:S01]  /*54c0*/  LDL.LU R0, [R1+0x80] ;  /* 0x0000800001007983 */ /* 0x0001620000300800 */
[----:B------:R-:W-:Y:S01]  /*54d0*/  ISETP.GE.OR P0, PT, R25, UR16, P0 ;  /* 0x0000001019007c0c */ /* 0x000fe20008706670 */
[----:B------:R-:W-:Y:S01]  /*54e0*/  USHF.R.U32.HI UR6, URZ, 0x2, UR7 ;  /* 0x000000023f067899 */ /* 0x000fe20008011607 */
[----:B------:R-:W-:Y:S01]  /*54f0*/  IMAD.WIDE.U32 R26, R27, UR12, R32 ;  /* 0x0000000c1b1a7c25 */ /* 0x000fe2000f8e0020 */
[----:B------:R-:W-:Y:S01]  /*5500*/  ULOP3.LUT UR4, UR4, UR5, URZ, 0x3c, !UPT ;  /* 0x0000000504047292 */ /* 0x000fe2000f8e3c3f */
[----:B------:R-:W-:Y:S01]  /*5510*/  IADD3 R42, -R25, UR16, R42 ;  /* 0x00000010192a7c10 */ /* 0x000fe2000fffe12a */
[----:B------:R-:W-:Y:S01]  /*5520*/  UIMAD UR5, UR6, -0x6, UR10 ;  /* 0xfffffffa060578a4 */ /* 0x000fe2000f8e020a */
[----:B------:R-:W-:Y:S01]  /*5530*/  VIADD R27, R27, UR8 ;  /* 0x000000081b1b7c36 */ /* 0x000fe20008000000 */
[----:B------:R-:W-:Y:S01]  /*5540*/  @UP1 ULOP3.LUT UR4, UR4, 0x1, UR6, 0x78, !UPT ;  /* 0x0000000104041892 */ /* 0x000fe2000f8e7806 */
[----:B------:R-:W-:Y:S01]  /*5550*/  LOP3.LUT R43, R38, R43, R28, 0xfe, !PT ;  /* 0x0000002b262b7212 */ /* 0x000fe200078efe1c */
[----:B------:R-:W-:-:S02]  /*5560*/  IMAD.IADD R41, R24, 0x1, -R41 ;  /* 0x0000000118297824 */ /* 0x000fc400078e0a29 */
[----:B------:R-:W-:Y:S02]  /*5570*/  IMAD.MOV.U32 R40, RZ, RZ, -0x1 ;  /* 0xffffffffff287424 */ /* 0x000fe400078e00ff */
[----:B0-----:R-:W-:Y:S06]  /*5580*/  @P0 BRA `(.L_x_31) ;  /* 0x0000008c00ec0947 */ /* 0x001fec0003800000 */
[----:B------:R-:W0:Y:S01]  /*5590*/  LDC.64 R28, c[0x0][0x5c8] ;  /* 0x00017200ff1c7b82 */ /* 0x000e220000000a00 */
[----:B------:R-:W-:Y:S01]  /*55a0*/  ULDC.64 UR6, c[0x0][0x5c0] ;  /* 0x0001700000067ab9 */ /* 0x000fe20000000a00 */
[----:B------:R-:W-:Y:S01]  /*55b0*/  BSSY B0, `(.L_x_31) ;  /* 0x00008f8000007945 */ /* 0x000fe20003800000 */
[-C--:B0-----:R-:W-:Y:S01]  /*55c0*/  IMAD R24, R39, R28.reuse, RZ ;  /* 0x0000001c27187224 */ /* 0x081fe200078e02ff */
[----:B------:R-:W-:Y:S01]  /*55d0*/  SHF.L.U64.HI R34, R28, 0x3, R29 ;  /* 0x000000031c227819 */ /* 0x000fe2000001021d */
[----:B------:R-:W-:-:S04]  /*55e0*/  IMAD.WIDE.U32 R26, R43, R28, R26 ;  /* 0x0000001c2b1a7225 */ /* 0x000fc800078e001a */
[----:B------:R-:W-:Y:S01]  /*55f0*/  IMAD R25, R43, R29, R24 ;  /* 0x0000001d2b197224 */ /* 0x000fe200078e0218 */
[----:B------:R-:W-:Y:S01]  /*5600*/  IADD3 R24, P3, R26, UR6, RZ ;  /* 0x000000061a187c10 */ /* 0x000fe2000ff7e0ff */
[C---:B------:R-:W-:Y:S01]  /*5610*/  IMAD.SHL.U32 R35, R28.reuse, 0x8, RZ ;  /* 0x000000081c237824 */ /* 0x040fe200078e00ff */
[----:B------:R-:W-:Y:S01]  /*5620*/  LEA R30, P2, R28, R26, 0x7 ;  /* 0x0000001a1c1e7211 */ /* 0x000fe200078438ff */
[----:B------:R-:W-:-:S03]  /*5630*/  IMAD.IADD R27, R27, 0x1, R25 ;  /* 0x000000011b1b7824 */ /* 0x000fc600078e0219 */
[----:B------:R-:W-:Y:S02]  /*5640*/  IADD3 R26, P1, P0, R26, UR6, R35 ;  /* 0x000000061a1a7c10 */ /* 0x000fe4000f83e023 */
[----:B------:R-:W-:Y:S02]  /*5650*/  IADD3.X R25, R27, UR7, RZ, P3, !PT ;  /* 0x000000071b197c10 */ /* 0x000fe40009ffe4ff */
[----:B------:R-:W-:Y:S02]  /*5660*/  FSETP.NEU.AND P3, PT, RZ, UR21, PT ;  /* 0x00000015ff007c0b */ /* 0x000fe4000bf6d000 */
[----:B------:R-:W-:Y:S02]  /*5670*/  LEA.HI.X R31, R28, R27, R29, 0x7, P2 ;  /* 0x0000001b1c1f7211 */ /* 0x000fe400010f3c1d */
[C---:B------:R-:W-:Y:S02]  /*5680*/  IADD3 R28, P2, R30.reuse, UR6, RZ ;  /* 0x000000061e1c7c10 */ /* 0x040fe4000ff5e0ff */
[----:B------:R-:W-:-:S02]  /*5690*/  IADD3 R30, P5, P6, R30, UR6, R35 ;  /* 0x000000061e1e7c10 */ /* 0x000fc4000febe023 */
[----:B------:R-:W-:Y:S02]  /*56a0*/  IADD3.X R29, R31, UR7, RZ, P2, !PT ;  /* 0x000000071f1d7c10 */ /* 0x000fe400097fe4ff */
[--C-:B------:R-:W-:Y:S02]  /*56b0*/  IADD3.X R27, R27, UR7, R34.reuse, P1, P0 ;  /* 0x000000071b1b7c10 */ /* 0x100fe40008fe0422 */
[----:B------:R-:W-:Y:S01]  /*56c0*/  IADD3.X R31, R31, UR7, R34, P5, P6 ;  /* 0x000000071f1f7c10 */ /* 0x000fe2000afec422 */
[----:B------:R-:W-:Y:S06]  /*56d0*/  @!P3 BRA `(.L_x_32) ;  /* 0x0000006c0014b947 */ /* 0x000fec0003800000 */
[----:B------:R-:W-:Y:S01]  /*56e0*/  ULDC.64 UR16, c[0x0][0x5b8] ;  /* 0x00016e0000107ab9 */ /* 0x000fe20000000a00 */
[----:B------:R-:W-:Y:S01]  /*56f0*/  ISETP.GE.AND P0, PT, R42, 0x1, PT ;  /* 0x000000012a00780c */ /* 0x000fe20003f06270 */
[----:B------:R-:W-:Y:S02]  /*5700*/  UIMAD UR6, UR11, UR16, URZ ;  /* 0x000000100b0672a4 */ /* 0x000fe4000f8e023f */
[----:B------:R-:W-:Y:S01]  /*5710*/  IMAD.U32 R35, RZ, RZ, UR16 ;  /* 0x00000010ff237e24 */ /* 0x000fe2000f8e00ff */
[----:B------:R-:W-:Y:S01]  /*5720*/  BSSY B1, `(.L_x_33) ;  /* 0x0000010000017945 */ /* 0x000fe20003800000 */
[----:B------:R-:W-:Y:S01]  /*5730*/  ISETP.LT.OR P3, PT, R41, 0x1, !P0 ;  /* 0x000000012900780c */ /* 0x000fe20004761670 */
[----:B------:R-:W-:Y:S02]  /*5740*/  UIMAD UR6, UR12, UR17, UR6 ;  /* 0x000000110c0672a4 */ /* 0x000fe4000f8e0206 */
[----:B------:R-:W-:Y:S01]  /*5750*/  IMAD.WIDE.U32 R32, R35, UR12, R32 ;  /* 0x0000000c23207c25 */ /* 0x000fe2000f8e0020 */
[----:B------:R-:W-:-:S03]  /*5760*/  ULDC.64 UR10, c[0x0][0x5a8] ;  /* 0x00016a00000a7ab9 */ /* 0x000fc60000000a00 */
[----:B------:R-:W-:Y:S02]  /*5770*/  IMAD.MOV.U32 R36, RZ, RZ, R32 ;  /* 0x000000ffff247224 */ /* 0x000fe400078e0020 */
[----:B------:R-:W-:Y:S01]  /*5780*/  VIADD R37, R33, UR6 ;  /* 0x0000000621257c36 */ /* 0x000fe20008000000 */
[----:B------:R-:W-:Y:S02]  /*5790*/  ULDC.64 UR6, c[0x0][0x5b0] ;  /* 0x00016c0000067ab9 */ /* 0x000fe40000000a00 */
[----:B------:R-:W-:Y:S02]  /*57a0*/  IMAD R34, R39, UR6, RZ ;  /* 0x0000000627227c24 */ /* 0x000fe4000f8e02ff */
[----:B------:R-:W-:-:S04]  /*57b0*/  IMAD.WIDE.U32 R32, R43, UR6, R36 ;  /* 0x000000062b207c25 */ /* 0x000fc8000f8e0024 */
[--C-:B------:R-:W-:Y:S01]  /*57c0*/  IMAD R35, R43, UR7, R34.reuse ;  /* 0x000000072b237c24 */ /* 0x100fe2000f8e0222 */
[----:B------:R-:W-:Y:S02]  /*57d0*/  IADD3 R32, P1, R32, UR10, RZ ;  /* 0x0000000a20207c10 */ /* 0x000fe4000ff3e0ff */
[----:B------:R-:W-:Y:S02]  /*57e0*/  PRMT R34, RZ, 0x7610, R34 ;  /* 0x00007610ff227816 */ /* 0x000fe40000000022 */
[----:B------:R-:W-:Y:S01]  /*57f0*/  IADD3.X R33, R33, UR11, R35, P1, !PT ;  /* 0x0000000b21217c10 */ /* 0x000fe20008ffe423 */
[----:B------:R-:W-:Y:S08]  /*5800*/  @P3 BRA `(.L_x_34) ;  /* 0x0000000000043947 */ /* 0x000ff00003800000 */
[----:B------:R0:W5:Y:S02]  /*5810*/  LDG.E.U8 R34, desc[UR14][R32.64] ;  /* 0x0000000e20227981 */ /* 0x000164000c1e1100 */
.L_x_34:
[----:B------:R-:W-:Y:S05]  /*5820*/  BSYNC B1 ;  /* 0x0000000000017941 */ /* 0x000fea0003800000 */
.L_x_33:
[----:B-----5:R-:W-:Y:S01]  /*5830*/  LOP3.LUT R34, R34, 0xff, RZ, 0xc0, !PT ;  /* 0x000000ff22227812 */ /* 0x020fe200078ec0ff */
[----:B------:R-:W-:Y:S01]  /*5840*/  BSSY B1, `(.L_x_35) ;  /* 0x000000b000017945 */ /* 0x000fe20003800000 */
[----:B------:R-:W-:Y:S02]  /*5850*/  ISETP.LT.OR P2, PT, R41, 0x2, !P0 ;  /* 0x000000022900780c */ /* 0x000fe40004741670 */
[----:B------:R-:W-:-:S05]  /*5860*/  F2FP.F16.E5M2.UNPACK_B R34, R34 ;  /* 0x00000022ff22723e */ /* 0x000fca00020004ff */
[----:B------:R-:W-:-:S05]  /*5870*/  HADD2.F32 R34, -RZ, R34.H0_H0 ;  /* 0x20000022ff227230 */ /* 0x000fca0000004100 */
[----:B------:R-:W-:Y:S01]  /*5880*/  FMUL R35, R34, UR21 ;  /* 0x0000001522237c20 */ /* 0x000fe20008400000 */
[----:B------:R-:W-:-:S03]  /*5890*/  PRMT R34, RZ, 0x7610, R34 ;  /* 0x00007610ff227816 */ /* 0x000fc60000000022 */
[----:B------:R-:W-:-:S05]  /*58a0*/  FFMA R35, R228, UR20, R35 ;  /* 0x00000014e4237c23 */ /* 0x000fca0008000023 */
[----:B------:R-:W-:-:S05]  /*58b0*/  F2FP.SATFINITE.E5M2.F32.PACK_AB_MERGE_C R35, RZ, R35, RZ ;  /* 0x00000023ff23723e */ /* 0x000fca00048060ff */
[----:B------:R1:W-:Y:S01]  /*58c0*/  @!P3 STG.E.U8 desc[UR14][R24.64], R35 ;  /* 0x000000231800b986 */ /* 0x0003e2000c10110e */
[----:B------:R-:W-:Y:S05]  /*58d0*/  @P2 BRA `(.L_x_36) ;  /* 0x0000000000042947 */ /* 0x000fea0003800000 */
[----:B------:R2:W5:Y:S02]  /*58e0*/  LDG.E.U8 R34, desc[UR14][R32.64+0x1] ;  /* 0x0000010e20227981 */ /* 0x000564000c1e1100 */
.L_x_36:
[----:B------:R-:W-:Y:S05]  /*58f0*/  BSYNC B1 ;  /* 0x0000000000017941 */ /* 0x000fea0003800000 */
.L_x_35:
[----:B-----5:R-:W-:Y:S01]  /*5900*/  LOP3.LUT R34, R34, 0xff, RZ, 0xc0, !PT ;  /* 0x000000ff22227812 */ /* 0x020fe200078ec0ff */
[----:B------:R-:W-:Y:S01]  /*5910*/  BSSY B1, `(.L_x_37) ;  /* 0x0000013000017945 */ /* 0x000fe20003800000 */
[----:B------:R-:W-:Y:S02]  /*5920*/  IADD3 R45, P1, R43, 0x8, RZ ;  /* 0x000000082b2d7810 */ /* 0x000fe40007f3e0ff */
[----:B------:R-:W-:-:S03]  /*5930*/  F2FP.F16.E5M2.UNPACK_B R34, R34 ;  /* 0x00000022ff22723e */ /* 0x000fc600020004ff */
[----:B-1----:R-:W-:Y:S01]  /*5940*/  IMAD.X R35, RZ, RZ, R39, P1 ;  /* 0x000000ffff237224 */ /* 0x002fe200008e0627 */
[----:B------:R-:W-:Y:S01]  /*5950*/  ISETP.GE.AND P1, PT, R42, 0x9, PT ;  /* 0x000000092a00780c */ /* 0x000fe20003f26270 */
[----:B------:R-:W-:Y:S02]  /*5960*/  HADD2.F32 R34, -RZ, R34.H0_H0 ;  /* 0x20000022ff227230 */ /* 0x000fe40000004100 */
[----:B------:R-:W-:Y:S01]  /*5970*/  IMAD R46, R35, UR6, RZ ;  /* 0x00000006232e7c24 */ /* 0x000fe2000f8e02ff */
[----:B------:R-:W-:Y:S02]  /*5980*/  ISETP.LT.OR P5, PT, R41, 0x1, !P1 ;  /* 0x000000012900780c */ /* 0x000fe40004fa1670 */
[----:B------:R-:W-:Y:S01]  /*5990*/  FMUL R44, R34, UR21 ;  /* 0x00000015222c7c20 */ /* 0x000fe20008400000 */
[----:B------:R-:W-:-:S04]  /*59a0*/  IMAD.WIDE.U32 R34, R45, UR6, R36 ;  /* 0x000000062d227c25 */ /* 0x000fc8000f8e0024 */
[----:B------:R-:W-:Y:S01]  /*59b0*/  FFMA R44, R227, UR20, R44 ;  /* 0x00000014e32c7c23 */ /* 0x000fe2000800002c */
[----:B------:R-:W-:Y:S01]  /*59c0*/  IMAD R45, R45, UR7, R46 ;  /* 0x000000072d2d7c24 */ /* 0x000fe2000f8e022e */
[----:B------:R-:W-:-:S03]  /*59d0*/  IADD3 R34, P3, R34, UR10, RZ ;  /* 0x0000000a22227c10 */ /* 0x000fc6000ff7e0ff */
[----:B------:R-:W-:Y:S02]  /*59e0*/  F2FP.SATFINITE.E5M2.F32.PACK_AB_MERGE_C R47, RZ, R44, RZ ;  /* 0x0000002cff2f723e */ /* 0x000fe400048060ff */
[----:B------:R-:W-:Y:S02]  /*59f0*/  IADD3.X R35, R35, UR11, R45, P3, !PT ;  /* 0x0000000b23237c10 */ /* 0x000fe40009ffe42d */
[----:B------:R-:W-:Y:S01]  /*5a00*/  PRMT R44, RZ, 0x7610, R44 ;  /* 0x00007610ff2c7816 */ /* 0x000fe2000000002c */
[----:B------:R1:W-:Y:S01]  /*5a10*/  @!P2 STG.E.U8 desc[UR14][R24.64+0x1], R47 ;  /* 0x0000012f1800a986 */ /* 0x0003e2000c10110e */
[----:B------:R-:W-:Y:S05]  /*5a20*/  @P5 BRA `(.L_x_38) ;  /* 0x0000000000045947 */ /* 0x000fea0003800000 */
[----:B------:R3:W5:Y:S02]  /*5a30*/  LDG.E.U8 R44, desc[UR14][R34.64] ;  /* 0x0000000e222c7981 */ /* 0x000764000c1e1100 */
.L_x_38:
[----:B------:R-:W-:Y:S05]  /*5a40*/  BSYNC B1 ;  /* 0x0000000000017941 */ /* 0x000fea0003800000 */
.L_x_37:
        /* <DEDUP_REMOVED lines=12> */
.L_x_40:
[----:B------:R-:W-:Y:S05]  /*5b10*/  BSYNC B1 ;  /* 0x0000000000017941 */ /* 0x000fea0003800000 */
.L_x_39:
[----:B-----5:R-:W-:Y:S01]  /*5b20*/  LOP3.LUT R44, R44, 0xff, RZ, 0xc0, !PT ;  /* 0x000000ff2c2c7812 */ /* 0x020fe200078ec0ff */
[----:B------:R-:W-:Y:S01]  /*5b30*/  BSSY B1, `(.L_x_41) ;  /* 0x000000b000017945 */ /* 0x000fe20003800000 */
[----:B------:R-:W-:Y:S02]  /*5b40*/  ISETP.LT.OR P3, PT, R41, 0x9, !P0 ;  /* 0x000000092900780c */ /* 0x000fe40004761670 */
[----:B------:R-:W-:-:S05]  /*5b50*/  F2FP.F16.E5M2.UNPACK_B R44, R44 ;  /* 0x0000002cff2c723e */ /* 0x000fca00020004ff */
[----:B------:R-:W-:-:S05]  /*5b60*/  HADD2.F32 R44, -RZ, R44.H0_H0 ;  /* 0x2000002cff2c7230 */ /* 0x000fca0000004100 */
[----:B------:R-:W-:-:S04]  /*5b70*/  FMUL R44, R44, UR21 ;  /* 0x000000152c2c7c20 */ /* 0x000fc80008400000 */
[----:B------:R-:W-:-:S05]  /*5b80*/  FFMA R44, R225, UR20, R44 ;  /* 0x00000014e12c7c23 */ /* 0x000fca000800002c */
[----:B----4-:R-:W-:Y:S02]  /*5b90*/  F2FP.SATFINITE.E5M2.F32.PACK_AB_MERGE_C R45, RZ, R44, RZ ;  /* 0x0000002cff2d723e */ /* 0x010fe400048060ff */
[----:B------:R-:W-:-:S03]  /*5ba0*/  PRMT R44, RZ, 0x7610, R44 ;  /* 0x00007610ff2c7816 */ /* 0x000fc6000000002c */
[----:B------:R4:W-:Y:S01]  /*5bb0*/  @!P2 STG.E.U8 desc[UR14][R26.64+0x1], R45 ;  /* 0x0000012d1a00a986 */ /* 0x0009e2000c10110e */
[----:B------:R-:W-:Y:S05]  /*5bc0*/  @P3 BRA `(.L_x_42) ;  /* 0x0000000000043947 */ /* 0x000fea0003800000 */
[----:B------:R0:W5:Y:S02]  /*5bd0*/  LDG.E.U8 R44, desc[UR14][R32.64+0x8] ;  /* 0x0000080e202c7981 */ /* 0x000164000c1e1100 */
.L_x_42:
[----:B------:R-:W-:Y:S05]  /*5be0*/  BSYNC B1 ;  /* 0x0000000000017941 */ /* 0x000fea0003800000 */
.L_x_41:
[----:B-----5:R-:W-:Y:S01]  /*5bf0*/  LOP3.LUT R44, R44, 0xff, RZ, 0xc0, !PT ;  /* 0x000000ff2c2c7812 */ /* 0x020fe200078ec0ff */
[----:B------:R-:W-:Y:S01]  /*5c00*/  BSSY B1, `(.L_x_43) ;  /* 0x000000b000017945 */ /* 0x000fe20003800000 */
[----:B------:R-:W-:Y:S02]  /*5c10*/  ISETP.LT.OR P2, PT, R41, 0xa, !P0 ;  /* 0x0000000a2900780c */ /* 0x000fe40004741670 */
[----:B------:R-:W-:-:S05]  /*5c20*/  F2FP.F16.E5M2.UNPACK_B R44, R44 ;  /* 0x0000002cff2c723e */ /* 0x000fca00020004ff */
[----:B------:R-:W-:-:S05]  /*5c30*/  HADD2.F32 R44, -RZ, R44.H0_H0 ;  /* 0x2000002cff2c7230 */ /* 0x000fca0000004100 */
[----:B----4-:R-:W-:Y:S01]  /*5c40*/  FMUL R45, R44, UR21 ;  /* 0x000000152c2d7c20 */ /* 0x010fe20008400000 */
[----:B------:R-:W-:-:S03]  /*5c50*/  PRMT R44, RZ, 0x7610, R44 ;  /* 0x00007610ff2c7816 */ /* 0x000fc6000000002c */
[----:B------:R-:W-:-:S05]  /*5c60*/  FFMA R45, R224, UR20, R45 ;  /* 0x00000014e02d7c23 */ /* 0x000fca000800002d */
[----:B------:R-:W-:-:S05]  /*5c70*/  F2FP.SATFINITE.E5M2.F32.PACK_AB_MERGE_C R45, RZ, R45, RZ ;  /* 0x0000002dff2d723e */ /* 0x000fca00048060ff */
[----:B------:R4:W-:Y:S01]  /*5c80*/  @!P3 STG.E.U8 desc[UR14][R24.64+0x8], R45 ;  /* 0x0000082d1800b986 */ /* 0x0009e2000c10110e */
[----:B------:R-:W-:Y:S05]  /*5c90*/  @P2 BRA `(.L_x_44) ;  /* 0x0000000000042947 */ /* 0x000fea0003800000 */
[----:B------:R0:W5:Y:S02]  /*5ca0*/  LDG.E.U8 R44, desc[UR14][R32.64+0x9] ;  /* 0x0000090e202c7981 */ /* 0x000164000c1e1100 */
.L_x_44:
[----:B------:R-:W-:Y:S05]  /*5cb0*/  BSYNC B1 ;  /* 0x0000000000017941 */ /* 0x000fea0003800000 */
.L_x_43:
        /* <DEDUP_REMOVED lines=12> */
.L_x_46:
[----:B------:R-:W-:Y:S05]  /*5d80*/  BSYNC B1 ;  /* 0x0000000000017941 */ /* 0x000fea0003800000 */
.L_x_45:
        /* <DEDUP_REMOVED lines=12> */
.L_x_48:
[----:B------:R-:W-:Y:S05]  /*5e50*/  BSYNC B1 ;  /* 0x0000000000017941 */ /* 0x000fea0003800000 */
.L_x_47:
        /* <DEDUP_REMOVED lines=12> */
.L_x_50:
[----:B------:R-:W-:Y:S05]  /*5f20*/  BSYNC B1 ;  /* 0x0000000000017941 */ /* 0x000fea0003800000 */
.L_x_49:
        /* <DEDUP_REMOVED lines=12> */
.L_x_52:
[----:B------:R-:W-:Y:S05]  /*5ff0*/  BSYNC B1 ;  /* 0x0000000000017941 */ /* 0x000fea0003800000 */
.L_x_51:
        /* <DEDUP_REMOVED lines=12> */
.L_x_54:
[----:B------:R-:W-:Y:S05]  /*60c0*/  BSYNC B1 ;  /* 0x0000000000017941 */ /* 0x000fea0003800000 */
.L_x_53:
        /* <DEDUP_REMOVED lines=12> */
.L_x_56:
[----:B------:R-:W-:Y:S05]  /*6190*/  BSYNC B1 ;  /* 0x0000000000017941 */ /* 0x000fea0003800000 */
.L_x_55:
        /* <DEDUP_REMOVED lines=12> */
.L_x_58:
[----:B------:R-:W-:Y:S05]  /*6260*/  BSYNC B1 ;  /* 0x0000000000017941 */ /* 0x000fea0003800000 */
.L_x_57:
        /* <DEDUP_REMOVED lines=12> */
.L_x_60:
[----:B------:R-:W-:Y:S05]  /*6330*/  BSYNC B1 ;  /* 0x0000000000017941 */ /* 0x000fea0003800000 */
.L_x_59:
        /* <DEDUP_REMOVED lines=12> */
.L_x_62:
[----:B------:R-:W-:Y:S05]  /*6400*/  BSYNC B1 ;  /* 0x0000000000017941 */ /* 0x000fea0003800000 */
.L_x_61:
        /* <DEDUP_REMOVED lines=12> */
.L_x_64:
[----:B------:R-:W-:Y:S05]  /*64d0*/  BSYNC B1 ;  /* 0x0000000000017941 */ /* 0x000fea0003800000 */
.L_x_63:
        /* <DEDUP_REMOVED lines=12> */
.L_x_66:
[----:B------:R-:W-:Y:S05]  /*65a0*/  BSYNC B1 ;  /* 0x0000000000017941 */ /* 0x000fea0003800000 */
.L_x_65:
        /* <DEDUP_REMOVED lines=12> */
.L_x_68:
[----:B------:R-:W-:Y:S05]  /*6670*/  BSYNC B1 ;  /* 0x0000000000017941 */ /* 0x000fea0003800000 */
.L_x_67:
        /* <DEDUP_REMOVED lines=12> */
.L_x_70:
[----:B------:R-:W-:Y:S05]  /*6740*/  BSYNC B1 ;  /* 0x0000000000017941 */ /* 0x000fea0003800000 */
.L_x_69:
        /* <DEDUP_REMOVED lines=12> */
.L_x_72:
[----:B------:R-:W-:Y:S05]  /*6810*/  BSYNC B1 ;  /* 0x0000000000017941 */ /* 0x000fea0003800000 */
.L_x_71:
        /* <DEDUP_REMOVED lines=12> */
.L_x_74:
[----:B------:R-:W-:Y:S05]  /*68e0*/  BSYNC B1 ;  /* 0x0000000000017941 */ /* 0x000fea0003800000 */
.L_x_73:
        /* <DEDUP_REMOVED lines=12> */
.L_x_76:
[----:B------:R-:W-:Y:S05]  /*69b0*/  BSYNC B1 ;  /* 0x0000000000017941 */ /* 0x000fea0003800000 */
.L_x_75:
        /* <DEDUP_REMOVED lines=12> */
.L_x_78:
[----:B------:R-:W-:Y:S05]  /*6a80*/  BSYNC B1 ;  /* 0x0000000000017941 */ /* 0x000fea0003800000 */
.L_x_77:
        /* <DEDUP_REMOVED lines=12> */
.L_x_80:
[----:B------:R-:W-:Y:S05]  /*6b50*/  BSYNC B1 ;  /* 0x0000000000017941 */ /* 0x000fea0003800000 */
.L_x_79:
        /* <DEDUP_REMOVED lines=12> */
.L_x_82:
[----:B------:R-:W-:Y:S05]  /*6c20*/  BSYNC B1 ;  /* 0x0000000000017941 */ /* 0x000fea0003800000 */
.L_x_81:
        /* <DEDUP_REMOVED lines=12> */
.L_x_84:
[----:B------:R-:W-:Y:S05]  /*6cf0*/  BSYNC B1 ;  /* 0x0000000000017941 */ /* 0x000fea0003800000 */
.L_x_83:
        /* <DEDUP_REMOVED lines=12> */
.L_x_86:
[----:B------:R-:W-:Y:S05]  /*6dc0*/  BSYNC B1 ;  /* 0x0000000000017941 */ /* 0x000fea0003800000 */
.L_x_85:
        /* <DEDUP_REMOVED lines=12> */
.L_x_88:
[----:B------:R-:W-:Y:S05]  /*6e90*/  BSYNC B1 ;  /* 0x0000000000017941 */ /* 0x000fea0003800000 */
.L_x_87:
        /* <DEDUP_REMOVED lines=12> */
.L_x_90:
[----:B------:R-:W-:Y:S05]  /*6f60*/  BSYNC B1 ;  /* 0x0000000000017941 */ /* 0x000fea0003800000 */
.L_x_89:
        /* <DEDUP_REMOVED lines=12> */
.L_x_92:
[----:B------:R-:W-:Y:S05]  /*7030*/  BSYNC B1 ;  /* 0x0000000000017941 */ /* 0x000fea0003800000 */
.L_x_91:
        /* <DEDUP_REMOVED lines=12> */
.L_x_94:
[----:B------:R-:W-:Y:S05]  /*7100*/  BSYNC B1 ;  /* 0x0000000000017941 */ /* 0x000fea0003800000 */
.L_x_93:
        /* <DEDUP_REMOVED lines=12> */
.L_x_96:
[----:B------:R-:W-:Y:S05]  /*71d0*/  BSYNC B1 ;  /* 0x0000000000017941 */ /* 0x000fea0003800000 */
.L_x_95:
        /* <DEDUP_REMOVED lines=12> */
.L_x_98:
[----:B------:R-:W-:Y:S05]  /*72a0*/  BSYNC B1 ;  /* 0x0000000000017941 */ /* 0x000fea0003800000 */
.L_x_97:
        /* <DEDUP_REMOVED lines=12> */
.L_x_100:
[----:B------:R-:W-:Y:S05]  /*7370*/  BSYNC B1 ;  /* 0x0000000000017941 */ /* 0x000fea0003800000 */
.L_x_99:
        /* <DEDUP_REMOVED lines=12> */
.L_x_102:
[----:B------:R-:W-:Y:S05]  /*7440*/  BSYNC B1 ;  /* 0x0000000000017941 */ /* 0x000fea0003800000 */
.L_x_101:
        /* <DEDUP_REMOVED lines=12> */
.L_x_104:
[----:B------:R-:W-:Y:S05]  /*7510*/  BSYNC B1 ;  /* 0x0000000000017941 */ /* 0x000fea0003800000 */
.L_x_103:
        /* <DEDUP_REMOVED lines=12> */
.L_x_106:
[----:B------:R-:W-:Y:S05]  /*75e0*/  BSYNC B1 ;  /* 0x0000000000017941 */ /* 0x000fea0003800000 */
.L_x_105:
        /* <DEDUP_REMOVED lines=12> */
.L_x_108:
[----:B------:R-:W-:Y:S05]  /*76b0*/  BSYNC B1 ;  /* 0x0000000000017941 */ /* 0x000fea0003800000 */
.L_x_107:
        /* <DEDUP_REMOVED lines=12> */
.L_x_110:
[----:B------:R-:W-:Y:S05]  /*7780*/  BSYNC B1 ;  /* 0x0000000000017941 */ /* 0x000fea0003800000 */
.L_x_109:
        /* <DEDUP_REMOVED lines=12> */
.L_x_112:
[----:B------:R-:W-:Y:S05]  /*7850*/  BSYNC B1 ;  /* 0x0000000000017941 */ /* 0x000fea0003800000 */
.L_x_111:
        /* <DEDUP_REMOVED lines=12> */
.L_x_114:
[----:B------:R-:W-:Y:S05]  /*7920*/  BSYNC B1 ;  /* 0x0000000000017941 */ /* 0x000fea0003800000 */
.L_x_113:
        /* <DEDUP_REMOVED lines=12> */
.L_x_116:
[----:B------:R-:W-:Y:S05]  /*79f0*/  BSYNC B1 ;  /* 0x0000000000017941 */ /* 0x000fea0003800000 */
.L_x_115:
        /* <DEDUP_REMOVED lines=12> */
.L_x_118:
[----:B------:R-:W-:Y:S05]  /*7ac0*/  BSYNC B1 ;  /* 0x0000000000017941 */ /* 0x000fea0003800000 */
.L_x_117:
        /* <DEDUP_REMOVED lines=12> */
.L_x_120:
[----:B------:R-:W-:Y:S05]  /*7b90*/  BSYNC B1 ;  /* 0x0000000000017941 */ /* 0x000fea0003800000 */
.L_x_119:
        /* <DEDUP_REMOVED lines=12> */
.L_x_122:
[----:B------:R-:W-:Y:S05]  /*7c60*/  BSYNC B1 ;  /* 0x0000000000017941 */ /* 0x000fea0003800000 */
.L_x_121:
        /* <DEDUP_REMOVED lines=12> */
.L_x_124:
[----:B------:R-:W-:Y:S05]  /*7d30*/  BSYNC B1 ;  /* 0x0000000000017941 */ /* 0x000fea0003800000 */
.L_x_123:
        /* <DEDUP_REMOVED lines=12> */
.L_x_126:
[----:B------:R-:W-:Y:S05]  /*7e00*/  BSYNC B1 ;  /* 0x0000000000017941 */ /* 0x000fea0003800000 */
.L_x_125:
        /* <DEDUP_REMOVED lines=12> */
.L_x_128:
[----:B------:R-:W-:Y:S05]  /*7ed0*/  BSYNC B1 ;  /* 0x0000000000017941 */ /* 0x000fea0003800000 */
.L_x_127:
        /* <DEDUP_REMOVED lines=12> */
.L_x_130:
[----:B------:R-:W-:Y:S05]  /*7fa0*/  BSYNC B1 ;  /* 0x0000000000017941 */ /* 0x000fea0003800000 */
.L_x_129:
        /* <DEDUP_REMOVED lines=12> */
.L_x_132:
[----:B------:R-:W-:Y:S05]  /*8070*/  BSYNC B1 ;  /* 0x0000000000017941 */ /* 0x000fea0003800000 */
.L_x_131:
        /* <DEDUP_REMOVED lines=12> */
.L_x_134:
[----:B------:R-:W-:Y:S05]  /*8140*/  BSYNC B1 ;  /* 0x0000000000017941 */ /* 0x000fea0003800000 */
.L_x_133:
        /* <DEDUP_REMOVED lines=12> */
.L_x_136:
[----:B------:R-:W-:Y:S05]  /*8210*/  BSYNC B1 ;  /* 0x0000000000017941 */ /* 0x000fea0003800000 */
.L_x_135:
        /* <DEDUP_REMOVED lines=12> */
.L_x_138:
[----:B------:R-:W-:Y:S05]  /*82e0*/  BSYNC B1 ;  /* 0x0000000000017941 */ /* 0x000fea0003800000 */
.L_x_137:
        /* <DEDUP_REMOVED lines=12> */
.L_x_140:
[----:B------:R-:W-:Y:S05]  /*83b0*/  BSYNC B1 ;  /* 0x0000000000017941 */ /* 0x000fea0003800000 */
.L_x_139:
        /* <DEDUP_REMOVED lines=12> */
.L_x_142:
[----:B------:R-:W-:Y:S05]  /*8480*/  BSYNC B1 ;  /* 0x0000000000017941 */ /* 0x000fea0003800000 */
.L_x_141:
        /* <DEDUP_REMOVED lines=12> */
.L_x_144:
[----:B------:R-:W-:Y:S05]  /*8550*/  BSYNC B1 ;  /* 0x0000000000017941 */ /* 0x000fea0003800000 */
.L_x_143:
        /* <DEDUP_REMOVED lines=12> */
.L_x_146:
[----:B------:R-:W-:Y:S05]  /*8620*/  BSYNC B1 ;  /* 0x0000000000017941 */ /* 0x000fea0003800000 */
.L_x_145:
        /* <DEDUP_REMOVED lines=12> */
.L_x_148:
[----:B------:R-:W-:Y:S05]  /*86f0*/  BSYNC B1 ;  /* 0x0000000000017941 */ /* 0x000fea0003800000 */
.L_x_147:
        /* <DEDUP_REMOVED lines=12> */
.L_x_150:
[----:B------:R-:W-:Y:S05]  /*87c0*/  BSYNC B1 ;  /* 0x0000000000017941 */ /* 0x000fea0003800000 */
.L_x_149:
        /* <DEDUP_REMOVED lines=12> */
.L_x_152:
[----:B------:R-:W-:Y:S05]  /*8890*/  BSYNC B1 ;  /* 0x0000000000017941 */ /* 0x000fea0003800000 */
.L_x_151:
        /* <DEDUP_REMOVED lines=12> */
.L_x_154:
[----:B------:R-:W-:Y:S05]  /*8960*/  BSYNC B1 ;  /* 0x0000000000017941 */ /* 0x000fea0003800000 */
.L_x_153:
        /* <DEDUP_REMOVED lines=12> */
.L_x_156:
[----:B------:R-:W-:Y:S05]  /*8a30*/  BSYNC B1 ;  /* 0x0000000000017941 */ /* 0x000fea0003800000 */
.L_x_155:
[----:B-----5:R-:W-:Y:S01]  /*8a40*/  LOP3.LUT R44, R44, 0xff, RZ, 0xc0, !PT ;  /* 0x000000ff2c2c7812 */ /* 0x020fe200078ec0ff */
[----:B------:R-:W-:Y:S01]  /*8a50*/  BSSY B1, `(.L_x_157) ;  /* 0x000000b000017945 */ /* 0x000fe20003800000 */
[----:B------:R-:W-:Y:S02]  /*8a60*/  ISETP.LT.OR P2, PT, R41, 0x79, !P1 ;  /* 0x000000792900780c */ /* 0x000fe40004f41670 */
[----:B------:R-:W-:Y:S02]  /*8a70*/  F2FP.F16.E5M2.UNPACK_B R44, R44 ;  /* 0x0000002cff2c723e */ /* 0x000fe400020004ff */
[----:B0-2---:R-:W-:-:S03]  /*8a80*/  PRMT R32, RZ, 0x7610, R32 ;  /* 0x00007610ff207816 */ /* 0x005fc60000000020 */
[----:B------:R-:W-:-:S05]  /*8a90*/  HADD2.F32 R44, -RZ, R44.H0_H0 ;  /* 0x2000002cff2c7230 */ /* 0x000fca0000004100 */
[----:B------:R-:W-:-:S04]  /*8aa0*/  FMUL R44, R44, UR21 ;  /* 0x000000152c2c7c20 */ /* 0x000fc80008400000 */
[----:B------:R-:W-:-:S05]  /*8ab0*/  FFMA R44, R167, UR20, R44 ;  /* 0x00000014a72c7c23 */ /* 0x000fca000800002c */
[----:B------:R-:W-:-:S05]  /*8ac0*/  F2FP.SATFINITE.E5M2.F32.PACK_AB_MERGE_C R33, RZ, R44, RZ ;  /* 0x0000002cff21723e */ /* 0x000fca00048060ff */
[----:B------:R0:W-:Y:S01]  /*8ad0*/  @!P0 STG.E.U8 desc[UR14][R24.64+0x79], R33 ;  /* 0x0000792118008986 */ /* 0x0001e2000c10110e */
[----:B------:R-:W-:Y:S05]  /*8ae0*/  @P2 BRA `(.L_x_158) ;  /* 0x0000000000042947 */ /* 0x000fea0003800000 */
[----:B------:R2:W5:Y:S02]  /*8af0*/  LDG.E.U8 R32, desc[UR14][R34.64+0x78] ;  /* 0x0000780e22207981 */ /* 0x000564000c1e1100 */
.L_x_158:
[----:B------:R-:W-:Y:S05]  /*8b00*/  BSYNC B1 ;  /* 0x0000000000017941 */ /* 0x000fea0003800000 */
.L_x_157:
[----:B-----5:R-:W-:Y:S01]  /*8b10*/  LOP3.LUT R32, R32, 0xff, RZ, 0xc0, !PT ;  /* 0x000000ff20207812 */ /* 0x020fe200078ec0ff */
[----:B------:R-:W-:Y:S01]  /*8b20*/  BSSY B1, `(.L_x_159) ;  /* 0x000000b000017945 */ /* 0x000fe20003800000 */
[----:B------:R-:W-:Y:S02]  /*8b30*/  ISETP.LT.OR P1, PT, R41, 0x7a, !P1 ;  /* 0x0000007a2900780c */ /* 0x000fe40004f21670 */
[----:B------:R-:W-:Y:S02]  /*8b40*/  F2FP.F16.E5M2.UNPACK_B R32, R32 ;  /* 0x00000020ff20723e */ /* 0x000fe400020004ff */
[----:B01--4-:R-:W-:-:S03]  /*8b50*/  PRMT R24, RZ, 0x7610, R24 ;  /* 0x00007610ff187816 */ /* 0x013fc60000000018 */
[----:B------:R-:W-:-:S05]  /*8b60*/  HADD2.F32 R32, -RZ, R32.H0_H0 ;  /* 0x20000020ff207230 */ /* 0x000fca0000004100 */
[----:B------:R-:W-:-:S04]  /*8b70*/  FMUL R25, R32, UR21 ;  /* 0x0000001520197c20 */ /* 0x000fc80008400000 */
[----:B------:R-:W-:-:S05]  /*8b80*/  FFMA R25, R166, UR20, R25 ;  /* 0x00000014a6197c23 */ /* 0x000fca0008000019 */
[----:B------:R-:W-:-:S05]  /*8b90*/  F2FP.SATFINITE.E5M2.F32.PACK_AB_MERGE_C R25, RZ, R25, RZ ;  /* 0x00000019ff19723e */ /* 0x000fca00048060ff */
[----:B------:R0:W-:Y:S01]  /*8ba0*/  @!P2 STG.E.U8 desc[UR14][R26.64+0x78], R25 ;  /* 0x000078191a00a986 */ /* 0x0001e2000c10110e */
[----:B------:R-:W-:Y:S05]  /*8bb0*/  @P1 BRA `(.L_x_160) ;  /* 0x0000000000041947 */ /* 0x000fea0003800000 */
[----:B------:R1:W5:Y:S02]  /*8bc0*/  LDG.E.U8 R24, desc[UR14][R34.64+0x79] ;  /* 0x0000790e22187981 */ /* 0x000364000c1e1100 */
.L_x_160:
[----:B------:R-:W-:Y:S05]  /*8bd0*/  BSYNC B1 ;  /* 0x0000000000017941 */ /* 0x000fea0003800000 */
.L_x_159:
[----:B-----5:R-:W-:Y:S01]  /*8be0*/  LOP3.LUT R24, R24, 0xff, RZ, 0xc0, !PT ;  /* 0x000000ff18187812 */ /* 0x020fe200078ec0ff */
[----:B------:R-:W-:Y:S01]  /*8bf0*/  BSSY B1, `(.L_x_161) ;  /* 0x0000013000017945 */ /* 0x000fe20003800000 */
[----:B------:R-:W-:Y:S02]  /*8c00*/  IADD3 R33, P0, R43, 0x80, RZ ;  /* 0x000000802b217810 */ /* 0x000fe40007f1e0ff */
[----:B------:R-:W-:-:S03]  /*8c10*/  F2FP.F16.E5M2.UNPACK_B R24, R24 ;  /* 0x00000018ff18723e */ /* 0x000fc600020004ff */
[----:B0-----:R-:W-:Y:S01]  /*8c20*/  IMAD.X R25, RZ, RZ, R39, P0 ;  /* 0x000000ffff197224 */ /* 0x001fe200000e0627 */
[----:B------:R-:W-:Y:S01]  /*8c30*/  ISETP.GE.AND P0, PT, R42, 0x81, PT ;  /* 0x000000812a00780c */ /* 0x000fe20003f06270 */
[----:B------:R-:W-:Y:S02]  /*8c40*/  HADD2.F32 R24, -RZ, R24.H0_H0 ;  /* 0x20000018ff187230 */ /* 0x000fe40000004100 */
[----:B-123--:R-:W-:Y:S01]  /*8c50*/  IMAD R34, R25, UR6, RZ ;  /* 0x0000000619227c24 */ /* 0x00efe2000f8e02ff */
        /* <DEDUP_REMOVED lines=12> */
.L_x_162:
[----:B------:R-:W-:Y:S05]  /*8d20*/  BSYNC B1 ;  /* 0x0000000000017941 */ /* 0x000fea0003800000 */
.L_x_161:
[----:B-----5:R-:W-:Y:S01]  /*8d30*/  LOP3.LUT R32, R32, 0xff, RZ, 0xc0, !PT ;  /* 0x000000ff20207812 */ /* 0x020fe200078ec0ff */
[----:B------:R-:W-:Y:S01]  /*8d40*/  BSSY B1, `(.L_x_163) ;  /* 0x000000b000017945 */ /* 0x000fe20003800000 */
[----:B------:R-:W-:Y:S02]  /*8d50*/  ISETP.LT.OR P2, PT, R41, 0x2, !P0 ;  /* 0x000000022900780c */ /* 0x000fe40004741670 */
[----:B------:R-:W-:Y:S02]  /*8d60*/  F2FP.F16.E5M2.UNPACK_B R32, R32 ;  /* 0x00000020ff20723e */ /* 0x000fe400020004ff */
[----:B0-----:R-:W-:-:S03]  /*8d70*/  PRMT R26, RZ, 0x7610, R26 ;  /* 0x00007610ff1a7816 */ /* 0x001fc6000000001a */
[----:B------:R-:W-:-:S05]  /*8d80*/  HADD2.F32 R32, -RZ, R32.H0_H0 ;  /* 0x20000020ff207230 */ /* 0x000fca0000004100 */
[----:B------:R-:W-:-:S04]  /*8d90*/  FMUL R27, R32, UR21 ;  /* 0x00000015201b7c20 */ /* 0x000fc80008400000 */
[----:B------:R-:W-:-:S05]  /*8da0*/  FFMA R27, R164, UR20, R27 ;  /* 0x00000014a41b7c23 */ /* 0x000fca000800001b */
[----:B------:R-:W-:-:S05]  /*8db0*/  F2FP.SATFINITE.E5M2.F32.PACK_AB_MERGE_C R27, RZ, R27, RZ ;  /* 0x0000001bff1b723e */ /* 0x000fca00048060ff */
[----:B------:R0:W-:Y:S01]  /*8dc0*/  @!P3 STG.E.U8 desc[UR14][R28.64], R27 ;  /* 0x0000001b1c00b986 */ /* 0x0001e2000c10110e */
[----:B------:R-:W-:Y:S05]  /*8dd0*/  @P2 BRA `(.L_x_164) ;  /* 0x0000000000042947 */ /* 0x000fea0003800000 */
[----:B------:R2:W5:Y:S02]  /*8de0*/  LDG.E.U8 R26, desc[UR14][R24.64+0x1] ;  /* 0x0000010e181a7981 */ /* 0x000564000c1e1100 */
.L_x_164:
[----:B------:R-:W-:Y:S05]  /*8df0*/  BSYNC B1 ;  /* 0x0000000000017941 */ /* 0x000fea0003800000 */
.L_x_163:
[----:B-----5:R-:W-:Y:S01]  /*8e00*/  LOP3.LUT R26, R26, 0xff, RZ, 0xc0, !PT ;  /* 0x000000ff1a1a7812 */ /* 0x020fe200078ec0ff */
[----:B------:R-:W-:Y:S01]  /*8e10*/  BSSY B1, `(.L_x_165) ;  /* 0x0000013000017945 */ /* 0x000fe20003800000 */
[----:B------:R-:W-:Y:S02]  /*8e20*/  IADD3 R43, P1, R43, 0x88, RZ ;  /* 0x000000882b2b7810 */ /* 0x000fe40007f3e0ff */
[----:B------:R-:W-:Y:S02]  /*8e30*/  F2FP.F16.E5M2.UNPACK_B R26, R26 ;  /* 0x0000001aff1a723e */ /* 0x000fe400020004ff */
[----:B------:R-:W-:Y:S01]  /*8e40*/  PRMT R32, RZ, 0x7610, R32 ;  /* 0x00007610ff207816 */ /* 0x000fe20000000020 */
[----:B------:R-:W-:Y:S01]  /*8e50*/  IMAD.X R38, RZ, RZ, R39, P1 ;  /* 0x000000ffff267224 */ /* 0x000fe200008e0627 */
[----:B------:R-:W-:Y:S01]  /*8e60*/  ISETP.GE.AND P1, PT, R42, 0x89, PT ;  /* 0x000000892a00780c */ /* 0x000fe20003f26270 */
[----:B------:R-:W-:Y:S02]  /*8e70*/  HADD2.F32 R26, -RZ, R26.H0_H0 ;  /* 0x2000001aff1a7230 */ /* 0x000fe40000004100 */
[----:B------:R-:W-:Y:S01]  /*8e80*/  IMAD R38, R38, UR6, RZ ;  /* 0x0000000626267c24 */ /* 0x000fe2000f8e02ff */
[----:B------:R-:W-:Y:S01]  /*8e90*/  ISETP.LT.OR P5, PT, R41, 0x1, !P1 ;  /* 0x000000012900780c */ /* 0x000fe20004fa1670 */
[----:B------:R-:W-:-:S04]  /*8ea0*/  IMAD.WIDE.U32 R36, R43, UR6, R36 ;  /* 0x000000062b247c25 */ /* 0x000fc8000f8e0024 */
[----:B------:R-:W-:Y:S01]  /*8eb0*/  FMUL R26, R26, UR21 ;  /* 0x000000151a1a7c20 */ /* 0x000fe20008400000 */
[----:B------:R-:W-:-:S03]  /*8ec0*/  IMAD R43, R43, UR7, R38 ;  /* 0x000000072b2b7c24 */ /* 0x000fc6000f8e0226 */
[----:B------:R-:W-:Y:S01]  /*8ed0*/  FFMA R163, R163, UR20, R26 ;  /* 0x00000014a3a37c23 */ /* 0x000fe2000800001a */
[----:B------:R-:W-:-:S04]  /*8ee0*/  IADD3 R26, P3, R36, UR10, RZ ;  /* 0x0000000a241a7c10 */ /* 0x000fc8000ff7e0ff */
[----:B------:R-:W-:Y:S02]  /*8ef0*/  F2FP.SATFINITE.E5M2.F32.PACK_AB_MERGE_C R163, RZ, R163, RZ ;  /* 0x000000a3ffa3723e */ /* 0x000fe400048060ff */
[----:B0-----:R-:W-:-:S03]  /*8f00*/  IADD3.X R27, R37, UR11, R43, P3, !PT ;  /* 0x0000000b251b7c10 */ /* 0x001fc60009ffe42b */
[----:B------:R0:W-:Y:S01]  /*8f10*/  @!P2 STG.E.U8 desc[UR14][R28.64+0x1], R163 ;  /* 0x000001a31c00a986 */ /* 0x0001e2000c10110e */
[----:B------:R-:W-:Y:S05]  /*8f20*/  @P5 BRA `(.L_x_166) ;  /* 0x0000000000045947 */ /* 0x000fea0003800000 */
[----:B------:R3:W5:Y:S02]  /*8f30*/  LDG.E.U8 R32, desc[UR14][R26.64] ;  /* 0x0000000e1a207981 */ /* 0x000764000c1e1100 */
.L_x_166:
[----:B------:R-:W-:Y:S05]  /*8f40*/  BSYNC B1 ;  /* 0x0000000000017941 */ /* 0x000fea0003800000 */
.L_x_165:
        /* <DEDUP_REMOVED lines=12> */
.L_x_168:
[----:B------:R-:W-:Y:S05]  /*9010*/  BSYNC B1 ;  /* 0x0000000000017941 */ /* 0x000fea0003800000 */
.L_x_167:
        /* <DEDUP_REMOVED lines=12> */
.L_x_170:
[----:B------:R-:W-:Y:S05]  /*90e0*/  BSYNC B1 ;  /* 0x0000000000017941 */ /* 0x000fea0003800000 */
.L_x_169:
        /* <DEDUP_REMOVED lines=12> */
.L_x_172:
[----:B------:R-:W-:Y:S05]  /*91b0*/  BSYNC B1 ;  /* 0x0000000000017941 */ /* 0x000fea0003800000 */
.L_x_171:
        /* <DEDUP_REMOVED lines=12> */
.L_x_174:
[----:B------:R-:W-:Y:S05]  /*9280*/  BSYNC B1 ;  /* 0x0000000000017941 */ /* 0x000fea0003800000 */
.L_x_173:
        /* <DEDUP_REMOVED lines=12> */
.L_x_176:
[----:B------:R-:W-:Y:S05]  /*9350*/  BSYNC B1 ;  /* 0x0000000000017941 */ /* 0x000fea0003800000 */
.L_x_175:
        /* <DEDUP_REMOVED lines=12> */
.L_x_178:
[----:B------:R-:W-:Y:S05]  /*9420*/  BSYNC B1 ;  /* 0x0000000000017941 */ /* 0x000fea0003800000 */
.L_x_177:
        /* <DEDUP_REMOVED lines=12> */
.L_x_180:
[----:B------:R-:W-:Y:S05]  /*94f0*/  BSYNC B1 ;  /* 0x0000000000017941 */ /* 0x000fea0003800000 */
.L_x_179:
        /* <DEDUP_REMOVED lines=12> */
.L_x_182:
[----:B------:R-:W-:Y:S05]  /*95c0*/  BSYNC B1 ;  /* 0x0000000000017941 */ /* 0x000fea0003800000 */
.L_x_181:
        /* <DEDUP_REMOVED lines=12> */
.L_x_184:
[----:B------:R-:W-:Y:S05]  /*9690*/  BSYNC B1 ;  /* 0x0000000000017941 */ /* 0x000fea0003800000 */
.L_x_183:
        /* <DEDUP_REMOVED lines=12> */
.L_x_186:
[----:B------:R-:W-:Y:S05]  /*9760*/  BSYNC B1 ;  /* 0x0000000000017941 */ /* 0x000fea0003800000 */
.L_x_185:
        /* <DEDUP_REMOVED lines=12> */
.L_x_188:
[----:B------:R-:W-:Y:S05]  /*9830*/  BSYNC B1 ;  /* 0x0000000000017941 */ /* 0x000fea0003800000 */
.L_x_187:
[----:B-----5:R-:W-:Y:S01]  /*9840*/  LOP3.LUT R32, R32, 0xff, RZ, 0xc0, !PT ;  /* 0x000000ff20207812 */ /* 0x020fe200078ec0ff */
[----:B------:R-:W-:Y:S01]  /*9850*/  BSSY B1, `(.L_x_189) ;  /* 0x000000b000017945 */ /* 0x000fe20003800000 */
[----:B------:R-:W-:Y:S02]  /*9860*/  ISETP.LT.OR P3, PT, R41, 0x19, !P1 ;  /* 0x000000192900780c */ /* 0x000fe40004f61670 */
[----:B------:R-:W-:-:S05]  /*9870*/  F2FP.F16.E5M2.UNPACK_B R32, R32 ;  /* 0x00000020ff20723e */ /* 0x000fca00020004ff */
[----:B------:R-:W-:-:S05]  /*9880*/  HADD2.F32 R32, -RZ, R32.H0_H0 ;  /* 0x20000020ff207230 */ /* 0x000fca0000004100 */
[----:B------:R-:W-:-:S04]  /*9890*/  FMUL R32, R32, UR21 ;  /* 0x0000001520207c20 */ /* 0x000fc80008400000 */
[----:B------:R-:W-:Y:S01]  /*98a0*/  FFMA R32, R23, UR20, R32 ;  /* 0x0000001417207c23 */ /* 0x000fe20008000020 */
[----:B------:R-:W-:-:S04]  /*98b0*/  PRMT R23, RZ, 0x7610, R23 ;  /* 0x00007610ff177816 */ /* 0x000fc80000000017 */
[----:B----4-:R-:W-:-:S05]  /*98c0*/  F2FP.SATFINITE.E5M2.F32.PACK_AB_MERGE_C R33, RZ, R32, RZ ;  /* 0x00000020ff21723e */ /* 0x010fca00048060ff */
[----:B------:R4:W-:Y:S01]  /*98d0*/  @!P2 STG.E.U8 desc[UR14][R28.64+0x19], R33 ;  /* 0x000019211c00a986 */ /* 0x0009e2000c10110e */
[----:B------:R-:W-:Y:S05]  /*98e0*/  @P3 BRA `(.L_x_190) ;  /* 0x0000000000043947 */ /* 0x000fea0003800000 */
[----:B------:R0:W5:Y:S02]  /*98f0*/  LDG.E.U8 R23, desc[UR14][R26.64+0x18] ;  /* 0x0000180e1a177981 */ /* 0x000164000c1e1100 */
.L_x_190:
[----:B------:R-:W-:Y:S05]  /*9900*/  BSYNC B1 ;  /* 0x0000000000017941 */ /* 0x000fea0003800000 */
.L_x_189:
        /* <DEDUP_REMOVED lines=8> */
[----:B------:R-:W-:-:S05]  /*9990*/  F2FP.SATFINITE.E5M2.F32.PACK_AB_MERGE_C R23, RZ, R23, RZ ;  /* 0x00000017ff17723e */ /* 0x000fca00048060ff */
[----:B------:R0:W-:Y:S01]  /*99a0*/  @!P3 STG.E.U8 desc[UR14][R30.64+0x18], R23 ;  /* 0x000018171e00b986 */ /* 0x0001e2000c10110e */
[----:B------:R-:W-:Y:S05]  /*99b0*/  @P2 BRA `(.L_x_192) ;  /* 0x0000000000042947 */ /* 0x000fea0003800000 */
[----:B------:R0:W5:Y:S02]  /*99c0*/  LDG.E.U8 R22, desc[UR14][R26.64+0x19] ;  /* 0x0000190e1a167981 */ /* 0x000164000c1e1100 */
.L_x_192:
[----:B------:R-:W-:Y:S05]  /*99d0*/  BSYNC B1 ;  /* 0x0000000000017941 */ /* 0x000fea0003800000 */
.L_x_191:
        /* <DEDUP_REMOVED lines=8> */
[----:B0-----:R-:W-:-:S05]  /*9a60*/  F2FP.SATFINITE.E5M2.F32.PACK_AB_MERGE_C R23, RZ, R22, RZ ;  /* 0x00000016ff17723e */ /* 0x001fca00048060ff */
[----:B------:R0:W-:Y:S01]  /*9a70*/  @!P2 STG.E.U8 desc[UR14][R30.64+0x19], R23 ;  /* 0x000019171e00a986 */ /* 0x0001e2000c10110e */
[----:B------:R-:W-:Y:S05]  /*9a80*/  @P3 BRA `(.L_x_194) ;  /* 0x0000000000043947 */ /* 0x000fea0003800000 */
[----:B------:R0:W5:Y:S02]  /*9a90*/  LDG.E.U8 R21, desc[UR14][R24.64+0x20] ;  /* 0x0000200e18157981 */ /* 0x000164000c1e1100 */
.L_x_194:
[----:B------:R-:W-:Y:S05]  /*9aa0*/  BSYNC B1 ;  /* 0x0000000000017941 */ /* 0x000fea0003800000 */
.L_x_193:
        /* <DEDUP_REMOVED lines=12> */
.L_x_196:
[----:B------:R-:W-:Y:S05]  /*9b70*/  BSYNC B1 ;  /* 0x0000000000017941 */ /* 0x000fea0003800000 */
.L_x_195:
        /* <DEDUP_REMOVED lines=12> */
.L_x_198:
[----:B------:R-:W-:Y:S05]  /*9c40*/  BSYNC B1 ;  /* 0x0000000000017941 */ /* 0x000fea0003800000 */
.L_x_197:
        /* <DEDUP_REMOVED lines=12> */
.L_x_200:
[----:B------:R-:W-:Y:S05]  /*9d10*/  BSYNC B1 ;  /* 0x0000000000017941 */ /* 0x000fea0003800000 */
.L_x_199:
        /* <DEDUP_REMOVED lines=12> */
.L_x_202:
[----:B------:R-:W-:Y:S05]  /*9de0*/  BSYNC B1 ;  /* 0x0000000000017941 */ /* 0x000fea0003800000 */
.L_x_201:
        /* <DEDUP_REMOVED lines=12> */
.L_x_204:
[----:B------:R-:W-:Y:S05]  /*9eb0*/  BSYNC B1 ;  /* 0x0000000000017941 */ /* 0x000fea0003800000 */
.L_x_203:
        /* <DEDUP_REMOVED lines=12> */
.L_x_206:
[----:B------:R-:W-:Y:S05]  /*9f80*/  BSYNC B1 ;  /* 0x0000000000017941 */ /* 0x000fea0003800000 */
.L_x_205:
        /* <DEDUP_REMOVED lines=12> */
.L_x_208:
[----:B------:R-:W-:Y:S05]  /*a050*/  BSYNC B1 ;  /* 0x0000000000017941 */ /* 0x000fea0003800000 */
.L_x_207:
        /* <DEDUP_REMOVED lines=12> */
.L_x_210:
[----:B------:R-:W-:Y:S05]  /*a120*/  BSYNC B1 ;  /* 0x0000000000017941 */ /* 0x000fea0003800000 */
.L_x_209:
        /* <DEDUP_REMOVED lines=12> */
.L_x_212:
[----:B------:R-:W-:Y:S05]  /*a1f0*/  BSYNC B1 ;  /* 0x0000000000017941 */ /* 0x000fea0003800000 */
.L_x_211:
        /* <DEDUP_REMOVED lines=12> */
.L_x_214:
[----:B------:R-:W-:Y:S05]  /*a2c0*/  BSYNC B1 ;  /* 0x0000000000017941 */ /* 0x000fea0003800000 */
.L_x_213:
        /* <DEDUP_REMOVED lines=12> */
.L_x_216:
[----:B------:R-:W-:Y:S05]  /*a390*/  BSYNC B1 ;  /* 0x0000000000017941 */ /* 0x000fea0003800000 */
.L_x_215:
        /* <DEDUP_REMOVED lines=12> */
.L_x_218:
[----:B------:R-:W-:Y:S05]  /*a460*/  BSYNC B1 ;  /* 0x0000000000017941 */ /* 0x000fea0003800000 */
.L_x_217:
        /* <DEDUP_REMOVED lines=12> */
.L_x_220:
[----:B------:R-:W-:Y:S05]  /*a530*/  BSYNC B1 ;  /* 0x0000000000017941 */ /* 0x000fea0003800000 */
.L_x_219:
        /* <DEDUP_REMOVED lines=12> */
.L_x_222:
[----:B------:R-:W-:Y:S05]  /*a600*/  BSYNC B1 ;  /* 0x0000000000017941 */ /* 0x000fea0003800000 */
.L_x_221:
        /* <DEDUP_REMOVED lines=12> */
.L_x_224:
[----:B------:R-:W-:Y:S05]  /*a6d0*/  BSYNC B1 ;  /* 0x0000000000017941 */ /* 0x000fea0003800000 */
.L_x_223:
        /* <DEDUP_REMOVED lines=12> */
.L_x_226:
[----:B------:R-:W-:Y:S05]  /*a7a0*/  BSYNC B1 ;  /* 0x0000000000017941 */ /* 0x000fea0003800000 */
.L_x_225:
        /* <DEDUP_REMOVED lines=12> */
.L_x_228:
[----:B------:R-:W-:Y:S05]  /*a870*/  BSYNC B1 ;  /* 0x0000000000017941 */ /* 0x000fea0003800000 */
.L_x_227:
        /* <DEDUP_REMOVED lines=12> */
.L_x_230:
[----:B------:R-:W-:Y:S05]  /*a940*/  BSYNC B1 ;  /* 0x0000000000017941 */ /* 0x000fea0003800000 */
.L_x_229:
        /* <DEDUP_REMOVED lines=12> */
.L_x_232:
[----:B------:R-:W-:Y:S05]  /*aa10*/  BSYNC B1 ;  /* 0x0000000000017941 */ /* 0x000fea0003800000 */
.L_x_231:
[----:B-----5:R-:W-:Y:S01]  /*aa20*/  LOP3.LUT R2, R2, 0xff, RZ, 0xc0, !PT ;  /* 0x000000ff02027812 */ /* 0x020fe200078ec0ff */
[----:B------:R-:W-:Y:S01]  /*aa30*/  BSSY B1, `(.L_x_233) ;  /* 0x000000b000017945 */ /* 0x000fe20003800000 */
[----:B------:R-:W-:Y:S02]  /*aa40*/  ISETP.LT.OR P3, PT, R41, 0x49, !P0 ;  /* 0x000000492900780c */ /* 0x000fe40004761670 */
[----:B------:R-:W-:-:S05]  /*aa50*/  F2FP.F16.E5M2.UNPACK_B R2, R2 ;  /* 0x00000002ff02723e */ /* 0x000fca00020004ff */
[----:B------:R-:W-:-:S05]  /*aa60*/  HADD2.F32 R2, -RZ, R2.H0_H0 ;  /* 0x20000002ff027230 */ /* 0x000fca0000004100 */
[----:B0-----:R-:W-:-:S04]  /*aa70*/  FMUL R3, R2, UR21 ;  /* 0x0000001502037c20 */ /* 0x001fc80008400000 */
[----:B------:R-:W-:Y:S01]  /*aa80*/  FFMA R3, R0, UR20, R3 ;  /* 0x0000001400037c23 */ /* 0x000fe20008000003 */
[----:B------:R-:W-:-:S04]  /*aa90*/  PRMT R0, RZ, 0x7610, R0 ;  /* 0x00007610ff007816 */ /* 0x000fc80000000000 */
[----:B------:R-:W-:-:S05]  /*aaa0*/  F2FP.SATFINITE.E5M2.F32.PACK_AB_MERGE_C R3, RZ, R3, RZ ;  /* 0x00000003ff03723e */ /* 0x000fca00048060ff */
[----:B------:R0:W-:Y:S01]  /*aab0*/  @!P2 STG.E.U8 desc[UR14][R30.64+0x41], R3 ;  /* 0x000041031e00a986 */ /* 0x0001e2000c10110e */
[----:B------:R-:W-:Y:S05]  /*aac0*/  @P3 BRA `(.L_x_234) ;  /* 0x0000000000043947 */ /* 0x000fea0003800000 */
[----:B------:R0:W5:Y:S02]  /*aad0*/  LDG.E.U8 R0, desc[UR14][R24.64+0x48] ;  /* 0x0000480e18007981 */ /* 0x000164000c1e1100 */
.L_x_234:
[----:B------:R-:W-:Y:S05]  /*aae0*/  BSYNC B1 ;  /* 0x0000000000017941 */ /* 0x000fea0003800000 */
.L_x_233:
[----:B------:R-:W2:Y:S01]  /*aaf0*/  LDL.LU R2, [R1] ;  /* 0x0000000001027983 */ /* 0x000ea20000300800 */
[----:B-----5:R-:W-:Y:S01]  /*ab00*/  LOP3.LUT R0, R0, 0xff, RZ, 0xc0, !PT ;  /* 0x000000ff00007812 */ /* 0x020fe200078ec0ff */
[----:B------:R-:W-:Y:S01]  /*ab10*/  BSSY B1, `(.L_x_235) ;  /* 0x000000b000017945 */ /* 0x000fe20003800000 */
[----:B------:R-:W-:Y:S02]  /*ab20*/  ISETP.LT.OR P2, PT, R41, 0x4a, !P0 ;  /* 0x0000004a2900780c */ /* 0x000fe40004741670 */
[----:B------:R-:W-:-:S05]  /*ab30*/  F2FP.F16.E5M2.UNPACK_B R0, R0 ;  /* 0x00000000ff00723e */ /* 0x000fca00020004ff */
[----:B------:R-:W-:-:S05]  /*ab40*/  HADD2.F32 R0, -RZ, R0.H0_H0 ;  /* 0x20000000ff007230 */ /* 0x000fca0000004100 */
[----:B------:R-:W-:-:S04]  /*ab50*/  FMUL R0, R0, UR21 ;  /* 0x0000001500007c20 */ /* 0x000fc80008400000 */
[----:B--2---:R-:W-:-:S05]  /*ab60*/  FFMA R0, R2, UR20, R0 ;  /* 0x0000001402007c23 */ /* 0x004fca0008000000 */
[----:B0-----:R-:W-:Y:S02]  /*ab70*/  F2FP.SATFINITE.E5M2.F32.PACK_AB_MERGE_C R3, RZ, R0, RZ ;  /* 0x00000000ff03723e */ /* 0x001fe400048060ff */
[----:B------:R-:W-:-:S03]  /*ab80*/  PRMT R0, RZ, 0x7610, R0 ;  /* 0x00007610ff007816 */ /* 0x000fc60000000000 */
[----:B------:R0:W-:Y:S01]  /*ab90*/  @!P3 STG.E.U8 desc[UR14][R28.64+0x48], R3 ;  /* 0x000048031c00b986 */ /* 0x0001e2000c10110e */
[----:B------:R-:W-:Y:S05]  /*aba0*/  @P2 BRA `(.L_x_236) ;  /* 0x0000000000042947 */ /* 0x000fea0003800000 */
[----:B------:R2:W5:Y:S02]  /*abb0*/  LDG.E.U8 R0, desc[UR14][R24.64+0x49] ;  /* 0x0000490e18007981 */ /* 0x000564000c1e1100 */
.L_x_236:
[----:B------:R-:W-:Y:S05]  /*abc0*/  BSYNC B1 ;  /* 0x0000000000017941 */ /* 0x000fea0003800000 */
.L_x_235:
[----:B------:R-:W3:Y:S01]  /*abd0*/  LDL.LU R2, [R1+0x4] ;  /* 0x0000040001027983 */ /* 0x000ee20000300800 */
[----:B-----5:R-:W-:Y:S01]  /*abe0*/  LOP3.LUT R0, R0, 0xff, RZ, 0xc0, !PT ;  /* 0x000000ff00007812 */ /* 0x020fe200078ec0ff */
[----:B------:R-:W-:Y:S01]  /*abf0*/  BSSY B1, `(.L_x_237) ;  /* 0x000000b000017945 */ /* 0x000fe20003800000 */
[----:B------:R-:W-:Y:S02]  /*ac00*/  ISETP.LT.OR P3, PT, R41, 0x49, !P1 ;  /* 0x000000492900780c */ /* 0x000fe40004f61670 */
[----:B------:R-:W-:-:S05]  /*ac10*/  F2FP.F16.E5M2.UNPACK_B R0, R0 ;  /* 0x00000000ff00723e */ /* 0x000fca00020004ff */
[----:B------:R-:W-:-:S05]  /*ac20*/  HADD2.F32 R0, -RZ, R0.H0_H0 ;  /* 0x20000000ff007230 */ /* 0x000fca0000004100 */
[----:B------:R-:W-:-:S04]  /*ac30*/  FMUL R0, R0, UR21 ;  /* 0x0000001500007c20 */ /* 0x000fc80008400000 */
[----:B---3--:R-:W-:-:S05]  /*ac40*/  FFMA R0, R2, UR20, R0 ;  /* 0x0000001402007c23 */ /* 0x008fca0008000000 */
[----:B0-----:R-:W-:Y:S02]  /*ac50*/  F2FP.SATFINITE.E5M2.F32.PACK_AB_MERGE_C R3, RZ, R0, RZ ;  /* 0x00000000ff03723e */ /* 0x001fe400048060ff */
[----:B------:R-:W-:-:S03]  /*ac60*/  PRMT R0, RZ, 0x7610, R0 ;  /* 0x00007610ff007816 */ /* 0x000fc60000000000 */
[----:B------:R0:W-:Y:S01]  /*ac70*/  @!P2 STG.E.U8 desc[UR14][R28.64+0x49], R3 ;  /* 0x000049031c00a986 */ /* 0x0001e2000c10110e */
[----:B------:R-:W-:Y:S05]  /*ac80*/  @P3 BRA `(.L_x_238) ;  /* 0x0000000000043947 */ /* 0x000fea0003800000 */
[----:B------:R3:W5:Y:S02]  /*ac90*/  LDG.E.U8 R0, desc[UR14][R26.64+0x48] ;  /* 0x0000480e1a007981 */ /* 0x000764000c1e1100 */
.L_x_238:
[----:B------:R-:W-:Y:S05]  /*aca0*/  BSYNC B1 ;  /* 0x0000000000017941 */ /* 0x000fea0003800000 */
.L_x_237:
[----:B------:R-:W2:Y:S01]  /*acb0*/  LDL.LU R2, [R1+0x8] ;  /* 0x0000080001027983 */ /* 0x000ea20000300800 */
        /* <DEDUP_REMOVED lines=12> */
.L_x_240:
[----:B------:R-:W-:Y:S05]  /*ad80*/  BSYNC B1 ;  /* 0x0000000000017941 */ /* 0x000fea0003800000 */
.L_x_239:
        /* <DEDUP_REMOVED lines=13> */
.L_x_242:
[----:B------:R-:W-:Y:S05]  /*ae60*/  BSYNC B1 ;  /* 0x0000000000017941 */ /* 0x000fea0003800000 */
.L_x_241:
        /* <DEDUP_REMOVED lines=13> */
.L_x_244:
[----:B------:R-:W-:Y:S05]  /*af40*/  BSYNC B1 ;  /* 0x0000000000017941 */ /* 0x000fea0003800000 */
.L_x_243:
        /* <DEDUP_REMOVED lines=13> */
.L_x_246:
[----:B------:R-:W-:Y:S05]  /*b020*/  BSYNC B1 ;  /* 0x0000000000017941 */ /* 0x000fea0003800000 */
.L_x_245:
        /* <DEDUP_REMOVED lines=13> */
.L_x_248:
[----:B------:R-:W-:Y:S05]  /*b100*/  BSYNC B1 ;  /* 0x0000000000017941 */ /* 0x000fea0003800000 */
.L_x_247:
        /* <DEDUP_REMOVED lines=13> */
.L_x_250:
[----:B------:R-:W-:Y:S05]  /*b1e0*/  BSYNC B1 ;  /* 0x0000000000017941 */ /* 0x000fea0003800000 */
.L_x_249:
        /* <DEDUP_REMOVED lines=13> */
.L_x_252:
[----:B------:R-:W-:Y:S05]  /*b2c0*/  BSYNC B1 ;  /* 0x0000000000017941 */ /* 0x000fea0003800000 */
.L_x_251:
        /* <DEDUP_REMOVED lines=13> */
.L_x_254:
[----:B------:R-:W-:Y:S05]  /*b3a0*/  BSYNC B1 ;  /* 0x0000000000017941 */ /* 0x000fea0003800000 */
.L_x_253:
        /* <DEDUP_REMOVED lines=13> */
.L_x_256:
[----:B------:R-:W-:Y:S05]  /*b480*/  BSYNC B1 ;  /* 0x0000000000017941 */ /* 0x000fea0003800000 */
.L_x_255:
        /* <DEDUP_REMOVED lines=13> */
.L_x_258:
[----:B------:R-:W-:Y:S05]  /*b560*/  BSYNC B1 ;  /* 0x0000000000017941 */ /* 0x000fea0003800000 */
.L_x_257:
        /* <DEDUP_REMOVED lines=13> */
.L_x_260:
[----:B------:R-:W-:Y:S05]  /*b640*/  BSYNC B1 ;  /* 0x0000000000017941 */ /* 0x000fea0003800000 */
.L_x_259:
        /* <DEDUP_REMOVED lines=13> */
.L_x_262:
[----:B------:R-:W-:Y:S05]  /*b720*/  BSYNC B1 ;  /* 0x0000000000017941 */ /* 0x000fea0003800000 */
.L_x_261:
        /* <DEDUP_REMOVED lines=13> */
.L_x_264:
[----:B------:R-:W-:Y:S05]  /*b800*/  BSYNC B1 ;  /* 0x0000000000017941 */ /* 0x000fea0003800000 */
.L_x_263:
        /* <DEDUP_REMOVED lines=13> */
.L_x_266:
[----:B------:R-:W-:Y:S05]  /*b8e0*/  BSYNC B1 ;  /* 0x0000000000017941 */ /* 0x000fea0003800000 */
.L_x_265:
        /* <DEDUP_REMOVED lines=13> */
.L_x_268:
[----:B------:R-:W-:Y:S05]  /*b9c0*/  BSYNC B1 ;  /* 0x0000000000017941 */ /* 0x000fea0003800000 */
.L_x_267:
        /* <DEDUP_REMOVED lines=13> */
.L_x_270:
[----:B------:R-:W-:Y:S05]  /*baa0*/  BSYNC B1 ;  /* 0x0000000000017941 */ /* 0x000fea0003800000 */
.L_x_269:
        /* <DEDUP_REMOVED lines=13> */
.L_x_272:
[----:B------:R-:W-:Y:S05]  /*bb80*/  BSYNC B1 ;  /* 0x0000000000017941 */ /* 0x000fea0003800000 */
.L_x_271:
        /* <DEDUP_REMOVED lines=13> */
.L_x_274:
[----:B------:R-:W-:Y:S05]  /*bc60*/  BSYNC B1 ;  /* 0x0000000000017941 */ /* 0x000fea0003800000 */
.L_x_273:
        /* <DEDUP_REMOVED lines=13> */
.L_x_276:
[----:B------:R-:W-:Y:S05]  /*bd40*/  BSYNC B1 ;  /* 0x0000000000017941 */ /* 0x000fea0003800000 */
.L_x_275:
        /* <DEDUP_REMOVED lines=13> */
.L_x_278:
[----:B------:R-:W-:Y:S05]  /*be20*/  BSYNC B1 ;  /* 0x0000000000017941 */ /* 0x000fea0003800000 */
.L_x_277:
        /* <DEDUP_REMOVED lines=13> */
.L_x_280:
[----:B------:R-:W-:Y:S05]  /*bf00*/  BSYNC B1 ;  /* 0x0000000000017941 */ /* 0x000fea0003800000 */
.L_x_279:
        /* <DEDUP_REMOVED lines=13> */
.L_x_282:
[----:B------:R-:W-:Y:S05]  /*bfe0*/  BSYNC B1 ;  /* 0x0000000000017941 */ /* 0x000fea0003800000 */
.L_x_281:
        /* <DEDUP_REMOVED lines=13> */
.L_x_284:
[----:B------:R-:W-:Y:S05]  /*c0c0*/  BSYNC B1 ;  /* 0x0000000000017941 */ /* 0x000fea0003800000 */
.L_x_283:
        /* <DEDUP_REMOVED lines=13> */
.L_x_286:
[----:B------:R-:W-:Y:S05]  /*c1a0*/  BSYNC B1 ;  /* 0x0000000000017941 */ /* 0x000fea0003800000 */
.L_x_285:
        /* <DEDUP_REMOVED lines=13> */
.L_x_288:
[----:B------:R-:W-:Y:S05]  /*c280*/  BSYNC B1 ;  /* 0x0000000000017941 */ /* 0x000fea0003800000 */
.L_x_287:
[----:B------:R-:W-:Y:S05]  /*c290*/  @P1 BRA `(.L_x_289) ;  /* 0x0000002000a41947 */ /* 0x000fea0003800000 */
[----:B------:R-:W2:Y:S01]  /*c2a0*/  LDL.LU R2, [R1+0x6c] ;  /* 0x00006c0001027983 */ /* 0x000ea20000300800 */
[----:B-----5:R-:W-:-:S04]  /*c2b0*/  LOP3.LUT R0, R0, 0xff, RZ, 0xc0, !PT ;  /* 0x000000ff00007812 */ /* 0x020fc800078ec0ff */
[----:B------:R-:W-:-:S05]  /*c2c0*/  F2FP.F16.E5M2.UNPACK_B R0, R0 ;  /* 0x00000000ff00723e */ /* 0x000fca00020004ff */
[----:B------:R-:W-:-:S05]  /*c2d0*/  HADD2.F32 R0, -RZ, R0.H0_H0 ;  /* 0x20000000ff007230 */ /* 0x000fca0000004100 */
[----:B------:R-:W-:-:S04]  /*c2e0*/  FMUL R0, R0, UR21 ;  /* 0x0000001500007c20 */ /* 0x000fc80008400000 */
[----:B--2---:R-:W-:-:S05]  /*c2f0*/  FFMA R0, R2, UR20, R0 ;  /* 0x0000001402007c23 */ /* 0x004fca0008000000 */
[----:B0-----:R-:W-:-:S05]  /*c300*/  F2FP.SATFINITE.E5M2.F32.PACK_AB_MERGE_C R3, RZ, R0, RZ ;  /* 0x00000000ff03723e */ /* 0x001fca00048060ff */
[----:B------:R0:W-:Y:S01]  /*c310*/  STG.E.U8 desc[UR14][R30.64+0x79], R3 ;  /* 0x000079031e007986 */ /* 0x0001e2000c10110e */
[----:B------:R-:W-:Y:S05]  /*c320*/  BRA `(.L_x_289) ;  /* 0x0000002000807947 */ /* 0x000fea0003800000 */
.L_x_32:
[C---:B------:R-:W-:Y:S01]  /*c330*/  ISETP.GE.AND P3, PT, R42.reuse, 0x1, PT ;  /* 0x000000012a00780c */ /* 0x040fe20003f66270 */
[----:B------:R-:W-:Y:S01]  /*c340*/  FMUL R227, R227, UR20 ;  /* 0x00000014e3e37c20 */ /* 0x000fe20008400000 */
[----:B------:R-:W-:Y:S01]  /*c350*/  ISETP.GE.AND P2, PT, R42, 0x9, PT ;  /* 0x000000092a00780c */ /* 0x000fe20003f46270 */
[----:B------:R-:W-:Y:S01]  /*c360*/  FMUL R228, R228, UR20 ;  /* 0x00000014e4e47c20 */ /* 0x000fe20008400000 */
[----:B------:R-:W-:Y:S01]  /*c370*/  ISETP.LT.OR P0, PT, R41, 0x1, !P3 ;  /* 0x000000012900780c */ /* 0x000fe20005f01670 */
[----:B------:R-:W-:Y:S01]  /*c380*/  FMUL R225, R225, UR20 ;  /* 0x00000014e1e17c20 */ /* 0x000fe20008400000 */
[C---:B------:R-:W-:Y:S01]  /*c390*/  ISETP.LT.OR P1, PT, R41.reuse, 0x2, !P3 ;  /* 0x000000022900780c */ /* 0x040fe20005f21670 */
[----:B------:R-:W-:Y:S01]  /*c3a0*/  FMUL R226, R226, UR20 ;  /* 0x00000014e2e27c20 */ /* 0x000fe20008400000 */
[----:B------:R-:W-:Y:S02]  /*c3b0*/  ISETP.LT.OR P6, PT, R41, 0x2, !P2 ;  /* 0x000000022900780c */ /* 0x000fe400057c1670 */
[----:B------:R-:W-:-:S02]  /*c3c0*/  F2FP.SATFINITE.E5M2.F32.PACK_AB_MERGE_C R33, RZ, R228, RZ ;  /* 0x000000e4ff21723e */ /* 0x000fc400048060ff */
[----:B------:R-:W-:Y:S02]  /*c3d0*/  F2FP.SATFINITE.E5M2.F32.PACK_AB_MERGE_C R227, RZ, R227, RZ ;  /* 0x000000e3ffe3723e */ /* 0x000fe400048060ff */
[C---:B------:R-:W-:Y:S02]  /*c3e0*/  ISETP.LT.OR P5, PT, R41.reuse, 0x1, !P2 ;  /* 0x000000012900780c */ /* 0x040fe400057a1670 */
[----:B------:R-:W-:Y:S01]  /*c3f0*/  F2FP.SATFINITE.E5M2.F32.PACK_AB_MERGE_C R225, RZ, R225, RZ ;  /* 0x000000e1ffe1723e */ /* 0x000fe200048060ff */
[----:B------:R0:W-:Y:S01]  /*c400*/  @!P0 STG.E.U8 desc[UR14][R24.64], R33 ;  /* 0x0000002118008986 */ /* 0x0001e2000c10110e */
[C---:B------:R-:W-:Y:S01]  /*c410*/  ISETP.LT.OR P0, PT, R41.reuse, 0x9, !P3 ;  /* 0x000000092900780c */ /* 0x040fe20005f01670 */
[----:B------:R-:W-:Y:S01]  /*c420*/  FMUL R224, R224, UR20 ;  /* 0x00000014e0e07c20 */ /* 0x000fe20008400000 */
[----:B------:R-:W-:Y:S01]  /*c430*/  F2FP.SATFINITE.E5M2.F32.PACK_AB_MERGE_C R35, RZ, R226, RZ ;  /* 0x000000e2ff23723e */ /* 0x000fe200048060ff */
[----:B------:R-:W-:Y:S01]  /*c440*/  @!P1 STG.E.U8 desc[UR14][R24.64+0x1], R227 ;  /* 0x000001e318009986 */ /* 0x000fe2000c10110e */
[----:B------:R-:W-:-:S03]  /*c450*/  ISETP.LT.OR P1, PT, R41, 0xa, !P3 ;  /* 0x0000000a2900780c */ /* 0x000fc60005f21670 */
[----:B------:R-:W-:Y:S01]  /*c460*/  @!P6 STG.E.U8 desc[UR14][R26.64+0x1], R225 ;  /* 0x000001e11a00e986 */ /* 0x000fe2000c10110e */
[----:B------:R-:W-:Y:S01]  /*c470*/  ISETP.LT.OR P6, PT, R41, 0xa, !P2 ;  /* 0x0000000a2900780c */ /* 0x000fe200057c1670 */
[----:B------:R-:W-:Y:S01]  /*c480*/  FMUL R223, R223, UR20 ;  /* 0x00000014dfdf7c20 */ /* 0x000fe20008400000 */
[----:B------:R-:W-:Y:S01]  /*c490*/  FMUL R221, R221, UR20 ;  /* 0x00000014dddd7c20 */ /* 0x000fe20008400000 */
[----:B------:R1:W-:Y:S01]  /*c4a0*/  @!P5 STG.E.U8 desc[UR14][R26.64], R35 ;  /* 0x000000231a00d986 */ /* 0x0003e2000c10110e */
[----:B0-----:R-:W-:Y:S02]  /*c4b0*/  F2FP.SATFINITE.E5M2.F32.PACK_AB_MERGE_C R33, RZ, R224, RZ ;  /* 0x000000e0ff21723e */ /* 0x001fe400048060ff */
[----:B------:R-:W-:Y:S01]  /*c4c0*/  F2FP.SATFINITE.E5M2.F32.PACK_AB_MERGE_C R223, RZ, R223, RZ ;  /* 0x000000dfffdf723e */ /* 0x000fe200048060ff */
[----:B------:R-:W-:Y:S01]  /*c4d0*/  FMUL R222, R222, UR20 ;  /* 0x00000014dede7c20 */ /* 0x000fe20008400000 */
[C---:B------:R-:W-:Y:S01]  /*c4e0*/  ISETP.LT.OR P5, PT, R41.reuse, 0x9, !P2 ;  /* 0x000000092900780c */ /* 0x040fe200057a1670 */
[----:B------:R-:W-:Y:S01]  /*c4f0*/  FMUL R220, R220, UR20 ;  /* 0x00000014dcdc7c20 */ /* 0x000fe20008400000 */
[----:B------:R-:W-:Y:S01]  /*c500*/  F2FP.SATFINITE.E5M2.F32.PACK_AB_MERGE_C R221, RZ, R221, RZ ;  /* 0x000000ddffdd723e */ /* 0x000fe200048060ff */
[----:B------:R0:W-:Y:S01]  /*c510*/  @!P0 STG.E.U8 desc[UR14][R24.64+0x8], R33 ;  /* 0x0000082118008986 */ /* 0x0001e2000c10110e */
[----:B------:R-:W-:-:S03]  /*c520*/  ISETP.LT.OR P0, PT, R41, 0x11, !P3 ;  /* 0x000000112900780c */ /* 0x000fc60005f01670 */
[----:B------:R-:W-:Y:S01]  /*c530*/  @!P1 STG.E.U8 desc[UR14][R24.64+0x9], R223 ;  /* 0x000009df18009986 */ /* 0x000fe2000c10110e */
[----:B------:R-:W-:-:S03]  /*c540*/  ISETP.LT.OR P1, PT, R41, 0x12, !P3 ;  /* 0x000000122900780c */ /* 0x000fc60005f21670 */
[----:B------:R-:W-:Y:S01]  /*c550*/  @!P6 STG.E.U8 desc[UR14][R26.64+0x9], R221 ;  /* 0x000009dd1a00e986 */ /* 0x000fe2000c10110e */
[----:B------:R-:W-:Y:S01]  /*c560*/  ISETP.LT.OR P6, PT, R41, 0x12, !P2 ;  /* 0x000000122900780c */ /* 0x000fe200057c1670 */
[----:B------:R-:W-:Y:S01]  /*c570*/  FMUL R219, R219, UR20 ;  /* 0x00000014dbdb7c20 */ /* 0x000fe20008400000 */
[----:B-1----:R-:W-:Y:S01]  /*c580*/  F2FP.SATFINITE.E5M2.F32.PACK_AB_MERGE_C R35, RZ, R222, RZ ;  /* 0x000000deff23723e */ /* 0x002fe200048060ff */
[----:B------:R-:W-:Y:S01]  /*c590*/  FMUL R217, R217, UR20 ;  /* 0x00000014d9d97c20 */ /* 0x000fe20008400000 */
[----:B0-----:R-:W-:Y:S01]  /*c5a0*/  F2FP.SATFINITE.E5M2.F32.PACK_AB_MERGE_C R33, RZ, R220, RZ ;  /* 0x000000dcff21723e */ /* 0x001fe200048060ff */
[----:B------:R-:W2:Y:S01]  /*c5b0*/  LDL.LU R226, [R1+0x8] ;  /* 0x0000080001e27983 */ /* 0x000ea20000300800 */
[----:B------:R-:W-:Y:S02]  /*c5c0*/  F2FP.SATFINITE.E5M2.F32.PACK_AB_MERGE_C R219, RZ, R219, RZ ;  /* 0x000000dbffdb723e */ /* 0x000fe400048060ff */
[----:B------:R-:W-:Y:S01]  /*c5d0*/  F2FP.SATFINITE.E5M2.F32.PACK_AB_MERGE_C R217, RZ, R217, RZ ;  /* 0x000000d9ffd9723e */ /* 0x000fe200048060ff */
[----:B------:R0:W-:Y:S01]  /*c5e0*/  @!P5 STG.E.U8 desc[UR14][R26.64+0x8], R35 ;  /* 0x000008231a00d986 */ /* 0x0001e2000c10110e */
[----:B------:R-:W-:Y:S01]  /*c5f0*/  ISETP.LT.OR P5, PT, R41, 0x11, !P2 ;  /* 0x000000112900780c */ /* 0x000fe200057a1670 */
[----:B------:R-:W-:-:S02]  /*c600*/  FMUL R218, R218, UR20 ;  /* 0x00000014dada7c20 */ /* 0x000fc40008400000 */
[----:B------:R-:W3:Y:S04]  /*c610*/  LDL.LU R227, [R1+0x4] ;  /* 0x0000040001e37983 */ /* 0x000ee80000300800 */
[----:B------:R-:W4:Y:S04]  /*c620*/  LDL.LU R225, [R1] ;  /* 0x0000000001e17983 */ /* 0x000f280000300800 */
[----:B------:R1:W-:Y:S01]  /*c630*/  @!P0 STG.E.U8 desc[UR14][R24.64+0x10], R33 ;  /* 0x0000102118008986 */ /* 0x0003e2000c10110e */
[----:B------:R-:W-:-:S03]  /*c640*/  ISETP.LT.OR P0, PT, R41, 0x19, !P3 ;  /* 0x000000192900780c */ /* 0x000fc60005f01670 */
[----:B------:R-:W-:Y:S01]  /*c650*/  @!P1 STG.E.U8 desc[UR14][R24.64+0x11], R219 ;  /* 0x000011db18009986 */ /* 0x000fe2000c10110e */
[----:B------:R-:W-:-:S03]  /*c660*/  ISETP.LT.OR P1, PT, R41, 0x1a, !P3 ;  /* 0x0000001a2900780c */ /* 0x000fc60005f21670 */
[----:B------:R-:W-:Y:S01]  /*c670*/  @!P6 STG.E.U8 desc[UR14][R26.64+0x11], R217 ;  /* 0x000011d91a00e986 */ /* 0x000fe2000c10110e */
[----:B------:R-:W-:Y:S01]  /*c680*/  ISETP.LT.OR P6, PT, R41, 0x1a, !P2 ;  /* 0x0000001a2900780c */ /* 0x000fe200057c1670 */
[----:B------:R-:W-:Y:S01]  /*c690*/  FMUL R216, R216, UR20 ;  /* 0x00000014d8d87c20 */ /* 0x000fe20008400000 */
[----:B0-----:R-:W-:Y:S01]  /*c6a0*/  F2FP.SATFINITE.E5M2.F32.PACK_AB_MERGE_C R35, RZ, R218, RZ ;  /* 0x000000daff23723e */ /* 0x001fe200048060ff */
[----:B------:R-:W-:Y:S01]  /*c6b0*/  FMUL R215, R215, UR20 ;  /* 0x00000014d7d77c20 */ /* 0x000fe20008400000 */
[----:B------:R-:W-:Y:S01]  /*c6c0*/  FMUL R213, R213, UR20 ;  /* 0x00000014d5d57c20 */ /* 0x000fe20008400000 */
[----:B------:R-:W-:Y:S01]  /*c6d0*/  FMUL R214, R214, UR20 ;  /* 0x00000014d6d67c20 */ /* 0x000fe20008400000 */
[----:B-1----:R-:W-:Y:S01]  /*c6e0*/  F2FP.SATFINITE.E5M2.F32.PACK_AB_MERGE_C R33, RZ, R216, RZ ;  /* 0x000000d8ff21723e */ /* 0x002fe200048060ff */
[----:B------:R0:W-:Y:S01]  /*c6f0*/  @!P5 STG.E.U8 desc[UR14][R26.64+0x10], R35 ;  /* 0x000010231a00d986 */ /* 0x0001e2000c10110e */
[----:B------:R-:W-:Y:S02]  /*c700*/  F2FP.SATFINITE.E5M2.F32.PACK_AB_MERGE_C R215, RZ, R215, RZ ;  /* 0x000000d7ffd7723e */ /* 0x000fe400048060ff */
        /* <DEDUP_REMOVED lines=12> */
[----:B-1----:R-:W-:Y:S01]  /*c7d0*/  F2FP.SATFINITE.E5M2.F32.PACK_AB_MERGE_C R33, RZ, R212, RZ ;  /* 0x000000d4ff21723e */ /* 0x002fe200048060ff */
[----:B------:R-:W-:Y:S01]  /*c7e0*/  FMUL R210, R210, UR20 ;  /* 0x00000014d2d27c20 */ /* 0x000fe20008400000 */
[----:B------:R-:W-:Y:S01]  /*c7f0*/  F2FP.SATFINITE.E5M2.F32.PACK_AB_MERGE_C R211, RZ, R211, RZ ;  /* 0x000000d3ffd3723e */ /* 0x000fe200048060ff */
[----:B------:R0:W-:Y:S01]  /*c800*/  @!P5 STG.E.U8 desc[UR14][R26.64+0x18], R35 ;  /* 0x000018231a00d986 */ /* 0x0001e2000c10110e */
[C---:B------:R-:W-:Y:S02]  /*c810*/  ISETP.LT.OR P5, PT, R41.reuse, 0x21, !P2 ;  /* 0x000000212900780c */ /* 0x040fe400057a1670 */
        /* <DEDUP_REMOVED lines=111> */
[----:B------:R-:W-:Y:S01]  /*cf10*/  ISETP.LT.OR P5, PT, R41, 0x59, !P2 ;  /* 0x000000592900780c */ /* 0x000fe200057a1670 */
[----:B------:R-:W-:Y:S01]  /*cf20*/  FMUL R179, R179, UR20 ;  /* 0x00000014b3b37c20 */ /* 0x000fe20008400000 */
[----:B------:R-:W-:Y:S01]  /*cf30*/  F2FP.SATFINITE.E5M2.F32.PACK_AB_MERGE_C R181, RZ, R181, RZ ;  /* 0x000000b5ffb5723e */ /* 0x000fe200048060ff */
[----:B------:R1:W-:Y:S04]  /*cf40*/  @!P0 STG.E.U8 desc[UR14][R24.64+0x58], R33 ;  /* 0x0000582118008986 */ /* 0x0003e8000c10110e */
[----:B------:R-:W-:Y:S04]  /*cf50*/  @!P1 STG.E.U8 desc[UR14][R24.64+0x59], R183 ;  /* 0x000059b718009986 */ /* 0x000fe8000c10110e */
[----:B------:R-:W-:Y:S01]  /*cf60*/  @!P6 STG.E.U8 desc[UR14][R26.64+0x59], R181 ;  /* 0x000059b51a00e986 */ /* 0x000fe2000c10110e */
[----:B------:R-:W-:-:S02]  /*cf70*/  ISETP.LT.OR P6, PT, R41, 0x62, !P3 ;  /* 0x000000622900780c */ /* 0x000fc40005fc1670 */
[----:B0-----:R-:W-:Y:S01]  /*cf80*/  F2FP.SATFINITE.E5M2.F32.PACK_AB_MERGE_C R35, RZ, R182, RZ ;  /* 0x000000b6ff23723e */ /* 0x001fe200048060ff */
[----:B------:R-:W-:Y:S01]  /*cf90*/  FMUL R180, R180, UR20 ;  /* 0x00000014b4b47c20 */ /* 0x000fe20008400000 */
[----:B------:R-:W-:Y:S01]  /*cfa0*/  F2FP.SATFINITE.E5M2.F32.PACK_AB_MERGE_C R179, RZ, R179, RZ ;  /* 0x000000b3ffb3723e */ /* 0x000fe200048060ff */
[----:B------:R-:W-:Y:S01]  /*cfb0*/  FMUL R178, R178, UR20 ;  /* 0x00000014b2b27c20 */ /* 0x000fe20008400000 */
[----:B------:R-:W-:Y:S01]  /*cfc0*/  FMUL R177, R177, UR20 ;  /* 0x00000014b1b17c20 */ /* 0x000fe20008400000 */
[----:B------:R0:W-:Y:S01]  /*cfd0*/  @!P5 STG.E.U8 desc[UR14][R26.64+0x58], R35 ;  /* 0x000058231a00d986 */ /* 0x0001e2000c10110e */
[C---:B------:R-:W-:Y:S02]  /*cfe0*/  ISETP.LT.OR P5, PT, R41.reuse, 0x61, !P3 ;  /* 0x000000612900780c */ /* 0x040fe40005fa1670 */
[C---:B------:R-:W-:Y:S01]  /*cff0*/  ISETP.LT.OR P0, PT, R41.reuse, 0x61, !P2 ;  /* 0x000000612900780c */ /* 0x040fe20005701670 */
[----:B------:R-:W-:Y:S01]  /*d000*/  FMUL R176, R176, UR20 ;  /* 0x00000014b0b07c20 */ /* 0x000fe20008400000 */
[C---:B------:R-:W-:Y:S01]  /*d010*/  ISETP.LT.OR P1, PT, R41.reuse, 0x62, !P2 ;  /* 0x000000622900780c */ /* 0x040fe20005721670 */
[----:B------:R-:W-:Y:S01]  /*d020*/  @!P6 STG.E.U8 desc[UR14][R24.64+0x61], R179 ;  /* 0x000061b31800e986 */ /* 0x000fe2000c10110e */
[----:B------:R-:W-:-:S02]  /*d030*/  ISETP.LT.OR P6, PT, R41, 0x69, !P3 ;  /* 0x000000692900780c */ /* 0x000fc40005fc1670 */
[----:B-1----:R-:W-:Y:S01]  /*d040*/  F2FP.SATFINITE.E5M2.F32.PACK_AB_MERGE_C R33, RZ, R180, RZ ;  /* 0x000000b4ff21723e */ /* 0x002fe200048060ff */
[----:B------:R-:W-:Y:S01]  /*d050*/  FMUL R175, R175, UR20 ;  /* 0x00000014afaf7c20 */ /* 0x000fe20008400000 */
[----:B------:R-:W-:Y:S01]  /*d060*/  F2FP.SATFINITE.E5M2.F32.PACK_AB_MERGE_C R177, RZ, R177, RZ ;  /* 0x000000b1ffb1723e */ /* 0x000fe200048060ff */
[----:B------:R-:W-:Y:S01]  /*d070*/  FMUL R174, R174, UR20 ;  /* 0x00000014aeae7c20 */ /* 0x000fe20008400000 */
[----:B0-----:R-:W-:Y:S01]  /*d080*/  F2FP.SATFINITE.E5M2.F32.PACK_AB_MERGE_C R35, RZ, R178, RZ ;  /* 0x000000b2ff23723e */ /* 0x001fe200048060ff */
[----:B------:R0:W-:Y:S01]  /*d090*/  @!P5 STG.E.U8 desc[UR14][R24.64+0x60], R33 ;  /* 0x000060211800d986 */ /* 0x0001e2000c10110e */
[----:B------:R-:W-:-:S03]  /*d0a0*/  F2FP.SATFINITE.E5M2.F32.PACK_AB_MERGE_C R37, RZ, R176, RZ ;  /* 0x000000b0ff25723e */ /* 0x000fc600048060ff */
[----:B------:R1:W-:Y:S01]  /*d0b0*/  @!P0 STG.E.U8 desc[UR14][R26.64+0x60], R35 ;  /* 0x000060231a008986 */ /* 0x0003e2000c10110e */
[----:B------:R-:W-:-:S03]  /*d0c0*/  ISETP.LT.OR P0, PT, R41, 0x6a, !P3 ;  /* 0x0000006a2900780c */ /* 0x000fc60005f01670 */
[----:B------:R-:W-:Y:S01]  /*d0d0*/  @!P1 STG.E.U8 desc[UR14][R26.64+0x61], R177 ;  /* 0x000061b11a009986 */ /* 0x000fe2000c10110e */
[C---:B------:R-:W-:Y:S02]  /*d0e0*/  ISETP.LT.OR P1, PT, R41.reuse, 0x69, !P2 ;  /* 0x000000692900780c */ /* 0x040fe40005721670 */
[C---:B------:R-:W-:Y:S01]  /*d0f0*/  ISETP.LT.OR P5, PT, R41.reuse, 0x6a, !P2 ;  /* 0x0000006a2900780c */ /* 0x040fe200057a1670 */
[----:B------:R-:W-:Y:S01]  /*d100*/  @!P6 STG.E.U8 desc[UR14][R24.64+0x68], R37 ;  /* 0x000068251800e986 */ /* 0x000fe2000c10110e */
[----:B------:R-:W-:Y:S01]  /*d110*/  ISETP.LT.OR P6, PT, R41, 0x71, !P3 ;  /* 0x000000712900780c */ /* 0x000fe20005fc1670 */
[----:B------:R-:W-:Y:S01]  /*d120*/  FMUL R173, R173, UR20 ;  /* 0x00000014adad7c20 */ /* 0x000fe20008400000 */
[----:B------:R-:W-:Y:S01]  /*d130*/  F2FP.SATFINITE.E5M2.F32.PACK_AB_MERGE_C R175, RZ, R175, RZ ;  /* 0x000000afffaf723e */ /* 0x000fe200048060ff */
[----:B------:R-:W-:Y:S01]  /*d140*/  FMUL R172, R172, UR20 ;  /* 0x00000014acac7c20 */ /* 0x000fe20008400000 */
[----:B0-----:R-:W-:Y:S01]  /*d150*/  F2FP.SATFINITE.E5M2.F32.PACK_AB_MERGE_C R33, RZ, R174, RZ ;  /* 0x000000aeff21723e */ /* 0x001fe200048060ff */
[----:B------:R-:W-:Y:S01]  /*d160*/  FMUL R171, R171, UR20 ;  /* 0x00000014abab7c20 */ /* 0x000fe20008400000 */
[----:B------:R-:W-:Y:S01]  /*d170*/  F2FP.SATFINITE.E5M2.F32.PACK_AB_MERGE_C R173, RZ, R173, RZ ;  /* 0x000000adffad723e */ /* 0x000fe200048060ff */
[----:B------:R-:W-:Y:S01]  /*d180*/  @!P0 STG.E.U8 desc[UR14][R24.64+0x69], R175 ;  /* 0x000069af18008986 */ /* 0x000fe2000c10110e */
[----:B-1----:R-:W-:-:S02]  /*d190*/  F2FP.SATFINITE.E5M2.F32.PACK_AB_MERGE_C R35, RZ, R172, RZ ;  /* 0x000000acff23723e */ /* 0x002fc400048060ff */
[C---:B------:R-:W-:Y:S01]  /*d1a0*/  ISETP.LT.OR P0, PT, R41.reuse, 0x72, !P3 ;  /* 0x000000722900780c */ /* 0x040fe20005f01670 */
[----:B------:R0:W-:Y:S01]  /*d1b0*/  @!P1 STG.E.U8 desc[UR14][R26.64+0x68], R33 ;  /* 0x000068211a009986 */ /* 0x0001e2000c10110e */
[C---:B------:R-:W-:Y:S01]  /*d1c0*/  ISETP.LT.OR P1, PT, R41.reuse, 0x71, !P2 ;  /* 0x000000712900780c */ /* 0x040fe20005721670 */
[----:B------:R-:W-:Y:S02]  /*d1d0*/  FMUL R170, R170, UR20 ;  /* 0x00000014aaaa7c20 */ /* 0x000fe40008400000 */
[----:B------:R-:W-:Y:S01]  /*d1e0*/  @!P5 STG.E.U8 desc[UR14][R26.64+0x69], R173 ;  /* 0x000069ad1a00d986 */ /* 0x000fe2000c10110e */
[----:B------:R-:W-:Y:S01]  /*d1f0*/  ISETP.LT.OR P5, PT, R41, 0x72, !P2 ;  /* 0x000000722900780c */ /* 0x000fe200057a1670 */
[----:B------:R-:W-:Y:S02]  /*d200*/  FMUL R169, R169, UR20 ;  /* 0x00000014a9a97c20 */ /* 0x000fe40008400000 */
[----:B------:R1:W-:Y:S01]  /*d210*/  @!P6 STG.E.U8 desc[UR14][R24.64+0x70], R35 ;  /* 0x000070231800e986 */ /* 0x0003e2000c10110e */
[----:B------:R-:W-:-:S02]  /*d220*/  ISETP.LT.OR P6, PT, R41, 0x79, !P3 ;  /* 0x000000792900780c */ /* 0x000fc40005fc1670 */
        /* <DEDUP_REMOVED lines=8> */
[----:B------:R-:W-:Y:S02]  /*d2b0*/  F2FP.SATFINITE.E5M2.F32.PACK_AB_MERGE_C R167, RZ, R167, RZ ;  /* 0x000000a7ffa7723e */ /* 0x000fe400048060ff */
[----:B-1----:R-:W-:Y:S01]  /*d2c0*/  F2FP.SATFINITE.E5M2.F32.PACK_AB_MERGE_C R35, RZ, R168, RZ ;  /* 0x000000a8ff23723e */ /* 0x002fe200048060ff */
[----:B------:R-:W-:Y:S01]  /*d2d0*/  @!P1 STG.E.U8 desc[UR14][R26.64+0x70], R33 ;  /* 0x000070211a009986 */ /* 0x000fe2000c10110e */
[----:B------:R-:W-:-:S03]  /*d2e0*/  ISETP.GE.AND P1, PT, R42, 0x81, PT ;  /* 0x000000812a00780c */ /* 0x000fc60003f26270 */
[----:B------:R-:W-:Y:S01]  /*d2f0*/  @!P5 STG.E.U8 desc[UR14][R26.64+0x71], R169 ;  /* 0x000071a91a00d986 */ /* 0x000fe2000c10110e */
[C---:B------:R-:W-:Y:S02]  /*d300*/  ISETP.LT.OR P5, PT, R41.reuse, 0x79, !P2 ;  /* 0x000000792900780c */ /* 0x040fe400057a1670 */
[C---:B------:R-:W-:Y:S01]  /*d310*/  ISETP.LT.OR P2, PT, R41.reuse, 0x7a, !P2 ;  /* 0x0000007a2900780c */ /* 0x040fe20005741670 */
[----:B------:R-:W-:Y:S01]  /*d320*/  @!P6 STG.E.U8 desc[UR14][R24.64+0x78], R35 ;  /* 0x000078231800e986 */ /* 0x000fe2000c10110e */
[----:B------:R-:W-:Y:S01]  /*d330*/  ISETP.LT.OR P6, PT, R41, 0x1, !P1 ;  /* 0x000000012900780c */ /* 0x000fe20004fc1670 */
[----:B------:R-:W-:Y:S02]  /*d340*/  FMUL R165, R165, UR20 ;  /* 0x00000014a5a57c20 */ /* 0x000fe40008400000 */
[----:B------:R0:W-:Y:S01]  /*d350*/  @!P3 STG.E.U8 desc[UR14][R24.64+0x79], R167 ;  /* 0x000079a71800b986 */ /* 0x0001e2000c10110e */
[----:B------:R-:W-:Y:S01]  /*d360*/  ISETP.LT.OR P3, PT, R41, 0x2, !P1 ;  /* 0x000000022900780c */ /* 0x000fe20004f61670 */
[----:B------:R-:W-:Y:S01]  /*d370*/  FMUL R164, R164, UR20 ;  /* 0x00000014a4a47c20 */ /* 0x000fe20008400000 */
[----:B------:R-:W-:Y:S01]  /*d380*/  FMUL R163, R163, UR20 ;  /* 0x00000014a3a37c20 */ /* 0x000fe20008400000 */
[----:B------:R-:W-:Y:S01]  /*d390*/  F2FP.SATFINITE.E5M2.F32.PACK_AB_MERGE_C R37, RZ, R166, RZ ;  /* 0x000000a6ff25723e */ /* 0x000fe200048060ff */
[----:B------:R-:W-:Y:S01]  /*d3a0*/  FMUL R162, R162, UR20 ;  /* 0x00000014a2a27c20 */ /* 0x000fe20008400000 */
[----:B------:R-:W-:Y:S01]  /*d3b0*/  F2FP.SATFINITE.E5M2.F32.PACK_AB_MERGE_C R165, RZ, R165, RZ ;  /* 0x000000a5ffa5723e */ /* 0x000fe200048060ff */
[----:B------:R-:W-:Y:S01]  /*d3c0*/  FMUL R161, R161, UR20 ;  /* 0x00000014a1a17c20 */ /* 0x000fe20008400000 */
[----:B------:R-:W-:Y:S01]  /*d3d0*/  F2FP.SATFINITE.E5M2.F32.PACK_AB_MERGE_C R163, RZ, R163, RZ ;  /* 0x000000a3ffa3723e */ /* 0x000fe200048060ff */
[----:B------:R-:W-:Y:S01]  /*d3e0*/  FMUL R160, R160, UR20 ;  /* 0x00000014a0a07c20 */ /* 0x000fe20008400000 */
[----:B------:R-:W-:Y:S01]  /*d3f0*/  ISETP.GE.AND P0, PT, R42, 0x89, PT ;  /* 0x000000892a00780c */ /* 0x000fe20003f06270 */
[----:B------:R-:W-:Y:S01]  /*d400*/  FMUL R159, R159, UR20 ;  /* 0x000000149f9f7c20 */ /* 0x000fe20008400000 */
[----:B0-----:R-:W-:Y:S01]  /*d410*/  F2FP.SATFINITE.E5M2.F32.PACK_AB_MERGE_C R25, RZ, R164, RZ ;  /* 0x000000a4ff19723e */ /* 0x001fe200048060ff */
[----:B------:R-:W-:Y:S01]  /*d420*/  @!P5 STG.E.U8 desc[UR14][R26.64+0x78], R37 ;  /* 0x000078251a00d986 */ /* 0x000fe2000c10110e */
[----:B------:R-:W-:-:S03]  /*d430*/  ISETP.LT.OR P5, PT, R41, 0x1, !P0 ;  /* 0x000000012900780c */ /* 0x000fc600047a1670 */
[----:B------:R-:W-:Y:S04]  /*d440*/  @!P2 STG.E.U8 desc[UR14][R26.64+0x79], R165 ;  /* 0x000079a51a00a986 */ /* 0x000fe8000c10110e */
[----:B------:R0:W-:Y:S01]  /*d450*/  @!P6 STG.E.U8 desc[UR14][R28.64], R25 ;  /* 0x000000191c00e986 */ /* 0x0001e2000c10110e */
[----:B------:R-:W-:-:S03]  /*d460*/  ISETP.LT.OR P6, PT, R41, 0x2, !P0 ;  /* 0x000000022900780c */ /* 0x000fc600047c1670 */
[----:B------:R-:W-:Y:S01]  /*d470*/  @!P3 STG.E.U8 desc[UR14][R28.64+0x1], R163 ;  /* 0x000001a31c00b986 */ /* 0x000fe2000c10110e */
[C---:B------:R-:W-:Y:S02]  /*d480*/  ISETP.LT.OR P3, PT, R41.reuse, 0x9, !P1 ;  /* 0x000000092900780c */ /* 0x040fe40004f61670 */
[----:B------:R-:W-:Y:S01]  /*d490*/  ISETP.LT.OR P2, PT, R41, 0xa, !P1 ;  /* 0x0000000a2900780c */ /* 0x000fe20004f41670 */
[----:B------:R-:W-:Y:S01]  /*d4a0*/  FMUL R158, R158, UR20 ;  /* 0x000000149e9e7c20 */ /* 0x000fe20008400000 */
[----:B------:R-:W-:Y:S01]  /*d4b0*/  F2FP.SATFINITE.E5M2.F32.PACK_AB_MERGE_C R33, RZ, R162, RZ ;  /* 0x000000a2ff21723e */ /* 0x000fe200048060ff */
[----:B------:R-:W-:Y:S01]  /*d4c0*/  FMUL R157, R157, UR20 ;  /* 0x000000149d9d7c20 */ /* 0x000fe20008400000 */
[----:B------:R-:W-:Y:S01]  /*d4d0*/  F2FP.SATFINITE.E5M2.F32.PACK_AB_MERGE_C R161, RZ, R161, RZ ;  /* 0x000000a1ffa1723e */ /* 0x000fe200048060ff */
[----:B------:R-:W-:Y:S01]  /*d4e0*/  FMUL R156, R156, UR20 ;  /* 0x000000149c9c7c20 */ /* 0x000fe20008400000 */
[----:B0-----:R-:W-:Y:S01]  /*d4f0*/  F2FP.SATFINITE.E5M2.F32.PACK_AB_MERGE_C R25, RZ, R160, RZ ;  /* 0x000000a0ff19723e */ /* 0x001fe200048060ff */
[----:B------:R-:W-:Y:S01]  /*d500*/  @!P5 STG.E.U8 desc[UR14][R30.64], R33 ;  /* 0x000000211e00d986 */ /* 0x000fe2000c10110e */
[----:B------:R-:W-:-:S02]  /*d510*/  F2FP.SATFINITE.E5M2.F32.PACK_AB_MERGE_C R159, RZ, R159, RZ ;  /* 0x0000009fff9f723e */ /* 0x000fc400048060ff */
[C---:B------:R-:W-:Y:S01]  /*d520*/  ISETP.LT.OR P5, PT, R41.reuse, 0x9, !P0 ;  /* 0x000000092900780c */ /* 0x040fe200047a1670 */
[----:B------:R-:W-:Y:S01]  /*d530*/  @!P6 STG.E.U8 desc[UR14][R30.64+0x1], R161 ;  /* 0x000001a11e00e986 */ /* 0x000fe2000c10110e */
[----:B------:R-:W-:-:S03]  /*d540*/  ISETP.LT.OR P6, PT, R41, 0xa, !P0 ;  /* 0x0000000a2900780c */ /* 0x000fc600047c1670 */
[----:B------:R0:W-:Y:S01]  /*d550*/  @!P3 STG.E.U8 desc[UR14][R28.64+0x8], R25 ;  /* 0x000008191c00b986 */ /* 0x0001e2000c10110e */
[----:B------:R-:W-:-:S03]  /*d560*/  ISETP.LT.OR P3, PT, R41, 0x11, !P1 ;  /* 0x000000112900780c */ /* 0x000fc60004f61670 */
[----:B------:R-:W-:Y:S01]  /*d570*/  @!P2 STG.E.U8 desc[UR14][R28.64+0x9], R159 ;  /* 0x0000099f1c00a986 */ /* 0x000fe2000c10110e */
[----:B------:R-:W-:Y:S01]  /*d580*/  ISETP.LT.OR P2, PT, R41, 0x12, !P1 ;  /* 0x000000122900780c */ /* 0x000fe20004f41670 */
[----:B------:R-:W-:Y:S01]  /*d590*/  FMUL R155, R155, UR20 ;  /* 0x000000149b9b7c20 */ /* 0x000fe20008400000 */
[----:B------:R-:W-:Y:S01]  /*d5a0*/  F2FP.SATFINITE.E5M2.F32.PACK_AB_MERGE_C R27, RZ, R158, RZ ;  /* 0x0000009eff1b723e */ /* 0x000fe200048060ff */
[----:B------:R-:W-:Y:S01]  /*d5b0*/  FMUL R154, R154, UR20 ;  /* 0x000000149a9a7c20 */ /* 0x000fe20008400000 */
[----:B------:R-:W-:Y:S01]  /*d5c0*/  F2FP.SATFINITE.E5M2.F32.PACK_AB_MERGE_C R157, RZ, R157, RZ ;  /* 0x0000009dff9d723e */ /* 0x000fe200048060ff */
[----:B------:R-:W-:Y:S01]  /*d5d0*/  FMUL R153, R153, UR20 ;  /* 0x0000001499997c20 */ /* 0x000fe20008400000 */
        /* <DEDUP_REMOVED lines=25> */
[----:B------:R1:W-:Y:S01]  /*d770*/  @!P2 STG.E.U8 desc[UR14][R28.64+0x19], R23 ;  /* 0x000019171c00a986 */ /* 0x0003e2000c10110e */
        /* <DEDUP_REMOVED lines=11> */
[----:B------:R0:W-:Y:S01]  /*d830*/  @!P6 STG.E.U8 desc[UR14][R30.64+0x19], R21 ;  /* 0x000019151e00e986 */ /* 0x0001e2000c10110e */
[----:B------:R-:W-:-:S03]  /*d840*/  ISETP.LT.OR P6, PT, R41, 0x22, !P0 ;  /* 0x000000222900780c */ /* 0x000fc600047c1670 */
[----:B------:R-:W-:Y:S01]  /*d850*/  @!P3 STG.E.U8 desc[UR14][R28.64+0x20], R25 ;  /* 0x000020191c00b986 */ /* 0x000fe2000c10110e */
[----:B------:R-:W-:-:S03]  /*d860*/  ISETP.LT.OR P3, PT, R41, 0x29, !P1 ;  /* 0x000000292900780c */ /* 0x000fc60004f61670 */
[----:B------:R2:W-:Y:S01]  /*d870*/  @!P2 STG.E.U8 desc[UR14][R28.64+0x21], R19 ;  /* 0x000021131c00a986 */ /* 0x0005e2000c10110e */
[----:B------:R-:W-:Y:S01]  /*d880*/  ISETP.LT.OR P2, PT, R41, 0x2a, !P1 ;  /* 0x0000002a2900780c */ /* 0x000fe20004f41670 */
[----:B------:R-:W-:Y:S01]  /*d890*/  FMUL R15, R15, UR20 ;  /* 0x000000140f0f7c20 */ /* 0x000fe20008400000 */
[----:B-1----:R-:W-:Y:S01]  /*d8a0*/  F2FP.SATFINITE.E5M2.F32.PACK_AB_MERGE_C R23, RZ, R18, RZ ;  /* 0x00000012ff17723e */ /* 0x002fe200048060ff */
[----:B------:R-:W-:Y:S01]  /*d8b0*/  FMUL R14, R14, UR20 ;  /* 0x000000140e0e7c20 */ /* 0x000fe20008400000 */
[----:B------:R-:W-:Y:S01]  /*d8c0*/  F2FP.SATFINITE.E5M2.F32.PACK_AB_MERGE_C R17, RZ, R17, RZ ;  /* 0x00000011ff11723e */ /* 0x000fe200048060ff */
[----:B------:R-:W-:Y:S01]  /*d8d0*/  FMUL R13, R13, UR20 ;  /* 0x000000140d0d7c20 */ /* 0x000fe20008400000 */
[----:B0-----:R-:W-:Y:S01]  /*d8e0*/  F2FP.SATFINITE.E5M2.F32.PACK_AB_MERGE_C R21, RZ, R16, RZ ;  /* 0x00000010ff15723e */ /* 0x001fe200048060ff */
[----:B------:R-:W-:Y:S01]  /*d8f0*/  @!P5 STG.E.U8 desc[UR14][R30.64+0x20], R23 ;  /* 0x000020171e00d986 */ /* 0x000fe2000c10110e */
[----:B------:R-:W-:Y:S02]  /*d900*/  F2FP.SATFINITE.E5M2.F32.PACK_AB_MERGE_C R15, RZ, R15, RZ ;  /* 0x0000000fff0f723e */ /* 0x000fe400048060ff */
[C---:B------:R-:W-:Y:S01]  /*d910*/  ISETP.LT.OR P5, PT, R41.reuse, 0x29, !P0 ;  /* 0x000000292900780c */ /* 0x040fe200047a1670 */
[----:B------:R-:W-:Y:S01]  /*d920*/  @!P6 STG.E.U8 desc[UR14][R30.64+0x21], R17 ;  /* 0x000021111e00e986 */ /* 0x000fe2000c10110e */
[----:B------:R-:W-:-:S03]  /*d930*/  ISETP.LT.OR P6, PT, R41, 0x2a, !P0 ;  /* 0x0000002a2900780c */ /* 0x000fc600047c1670 */
[----:B------:R-:W-:Y:S01]  /*d940*/  @!P3 STG.E.U8 desc[UR14][R28.64+0x28], R21 ;  /* 0x000028151c00b986 */ /* 0x000fe2000c10110e */
[C---:B------:R-:W-:Y:S01]  /*d950*/  ISETP.LT.OR P3, PT, R41.reuse, 0x31, !P1 ;  /* 0x000000312900780c */ /* 0x040fe20004f61670 */
[----:B------:R-:W-:Y:S02]  /*d960*/  FMUL R12, R12, UR20 ;  /* 0x000000140c0c7c20 */ /* 0x000fe40008400000 */
[----:B------:R0:W-:Y:S01]  /*d970*/  @!P2 STG.E.U8 desc[UR14][R28.64+0x29], R15 ;  /* 0x0000290f1c00a986 */ /* 0x0001e2000c10110e */
[----:B------:R-:W-:Y:S01]  /*d980*/  ISETP.LT.OR P2, PT, R41, 0x32, !P1 ;  /* 0x000000322900780c */ /* 0x000fe20004f41670 */
[----:B------:R-:W-:Y:S01]  /*d990*/  FMUL R11, R11, UR20 ;  /* 0x000000140b0b7c20 */ /* 0x000fe20008400000 */
[----:B--2---:R-:W-:Y:S01]  /*d9a0*/  F2FP.SATFINITE.E5M2.F32.PACK_AB_MERGE_C R19, RZ, R14, RZ ;  /* 0x0000000eff13723e */ /* 0x004fe200048060ff */
[----:B------:R-:W2:Y:S01]  /*d9b0*/  LDL.LU R222, [R1+0x18] ;  /* 0x0000180001de7983 */ /* 0x000ea20000300800 */
[----:B------:R-:W-:Y:S02]  /*d9c0*/  F2FP.SATFINITE.E5M2.F32.PACK_AB_MERGE_C R13, RZ, R13, RZ ;  /* 0x0000000dff0d723e */ /* 0x000fe400048060ff */
[----:B------:R-:W-:Y:S01]  /*d9d0*/  F2FP.SATFINITE.E5M2.F32.PACK_AB_MERGE_C R11, RZ, R11, RZ ;  /* 0x0000000bff0b723e */ /* 0x000fe200048060ff */
[----:B------:R-:W-:Y:S01]  /*d9e0*/  @!P5 STG.E.U8 desc[UR14][R30.64+0x28], R19 ;  /* 0x000028131e00d986 */ /* 0x000fe2000c10110e */
[----:B0-----:R-:W-:-:S03]  /*d9f0*/  F2FP.SATFINITE.E5M2.F32.PACK_AB_MERGE_C R15, RZ, R12, RZ ;  /* 0x0000000cff0f723e */ /* 0x001fc600048060ff */
[----:B------:R0:W-:Y:S01]  /*da00*/  @!P6 STG.E.U8 desc[UR14][R30.64+0x29], R13 ;  /* 0x0000290d1e00e986 */ /* 0x0001e2000c10110e */
[C---:B------:R-:W-:Y:S02]  /*da10*/  ISETP.LT.OR P5, PT, R41.reuse, 0x31, !P0 ;  /* 0x000000312900780c */ /* 0x040fe400047a1670 */
[C---:B------:R-:W-:Y:S01]  /*da20*/  ISETP.LT.OR P6, PT, R41.reuse, 0x32, !P0 ;  /* 0x000000322900780c */ /* 0x040fe200047c1670 */
[----:B------:R-:W-:Y:S01]  /*da30*/  @!P3 STG.E.U8 desc[UR14][R28.64+0x30], R15 ;  /* 0x0000300f1c00b986 */ /* 0x000fe2000c10110e */
[----:B------:R-:W-:Y:S01]  /*da40*/  ISETP.LT.OR P3, PT, R41, 0x39, !P1 ;  /* 0x000000392900780c */ /* 0x000fe20004f61670 */
[----:B------:R-:W-:Y:S01]  /*da50*/  FMUL R10, R10, UR20 ;  /* 0x000000140a0a7c20 */ /* 0x000fe20008400000 */
[----:B------:R-:W-:Y:S01]  /*da60*/  FMUL R9, R9, UR20 ;  /* 0x0000001409097c20 */ /* 0x000fe20008400000 */
[----:B------:R-:W2:Y:S01]  /*da70*/  LDL.LU R223, [R1+0x14] ;  /* 0x0000140001df7983 */ /* 0x000ea20000300800 */
[----:B------:R-:W-:-:S03]  /*da80*/  FMUL R8, R8, UR20 ;  /* 0x0000001408087c20 */ /* 0x000fc60008400000 */
[----:B------:R-:W2:Y:S01]  /*da90*/  LDL.LU R221, [R1+0x10] ;  /* 0x0000100001dd7983 */ /* 0x000ea20000300800 */
[----:B------:R-:W-:-:S03]  /*daa0*/  F2FP.SATFINITE.E5M2.F32.PACK_AB_MERGE_C R17, RZ, R10, RZ ;  /* 0x0000000aff11723e */ /* 0x000fc600048060ff */
[----:B------:R-:W2:Y:S01]  /*dab0*/  LDL.LU R220, [R1+0xc] ;  /* 0x00000c0001dc7983 */ /* 0x000ea20000300800 */
[----:B------:R-:W-:Y:S01]  /*dac0*/  F2FP.SATFINITE.E5M2.F32.PACK_AB_MERGE_C R9, RZ, R9, RZ ;  /* 0x00000009ff09723e */ /* 0x000fe200048060ff */
[----:B------:R-:W-:Y:S01]  /*dad0*/  FMUL R7, R7, UR20 ;  /* 0x0000001407077c20 */ /* 0x000fe20008400000 */
[----:B0-----:R-:W-:Y:S01]  /*dae0*/  F2FP.SATFINITE.E5M2.F32.PACK_AB_MERGE_C R13, RZ, R8, RZ ;  /* 0x00000008ff0d723e */ /* 0x001fe200048060ff */
[----:B------:R0:W-:Y:S01]  /*daf0*/  @!P2 STG.E.U8 desc[UR14][R28.64+0x31], R11 ;  /* 0x0000310b1c00a986 */ /* 0x0001e2000c10110e */
[----:B------:R-:W-:Y:S01]  /*db00*/  ISETP.LT.OR P2, PT, R41, 0x3a, !P1 ;  /* 0x0000003a2900780c */ /* 0x000fe20004f41670 */
[----:B-----5:R-:W-:Y:S01]  /*db10*/  FMUL R2, R2, UR20 ;  /* 0x0000001402027c20 */ /* 0x020fe20008400000 */
[----:B------:R-:W-:Y:S01]  /*db20*/  F2FP.SATFINITE.E5M2.F32.PACK_AB_MERGE_C R7, RZ, R7, RZ ;  /* 0x00000007ff07723e */ /* 0x000fe200048060ff */
[----:B------:R-:W-:Y:S01]  /*db30*/  @!P5 STG.E.U8 desc[UR14][R30.64+0x30], R17 ;  /* 0x000030111e00d986 */ /* 0x000fe2000c10110e */
[----:B------:R-:W-:Y:S01]  /*db40*/  FMUL R3, R3, UR20 ;  /* 0x0000001403037c20 */ /* 0x000fe20008400000 */
[----:B------:R-:W-:Y:S01]  /*db50*/  FMUL R4, R4, UR20 ;  /* 0x0000001404047c20 */ /* 0x000fe20008400000 */
[C---:B------:R-:W-:Y:S01]  /*db60*/  ISETP.LT.OR P5, PT, R41.reuse, 0x39, !P0 ;  /* 0x000000392900780c */ /* 0x040fe200047a1670 */
[----:B------:R1:W-:Y:S01]  /*db70*/  @!P6 STG.E.U8 desc[UR14][R30.64+0x31], R9 ;  /* 0x000031091e00e986 */ /* 0x0003e2000c10110e */
[----:B------:R-:W-:Y:S01]  /*db80*/  ISETP.LT.OR P6, PT, R41, 0x3a, !P0 ;  /* 0x0000003a2900780c */ /* 0x000fe200047c1670 */
[----:B------:R-:W-:Y:S01]  /*db90*/  FMUL R6, R6, UR20 ;  /* 0x0000001406067c20 */ /* 0x000fe20008400000 */
[----:B------:R-:W-:Y:S01]  /*dba0*/  FMUL R5, R5, UR20 ;  /* 0x0000001405057c20 */ /* 0x000fe20008400000 */
[----:B------:R3:W-:Y:S01]  /*dbb0*/  @!P3 STG.E.U8 desc[UR14][R28.64+0x38], R13 ;  /* 0x0000380d1c00b986 */ /* 0x0007e2000c10110e */
[----:B------:R-:W-:Y:S01]  /*dbc0*/  ISETP.LT.OR P3, PT, R41, 0x41, !P1 ;  /* 0x000000412900780c */ /* 0x000fe20004f61670 */
[----:B------:R-:W-:Y:S01]  /*dbd0*/  FMUL R0, R0, UR20 ;  /* 0x0000001400007c20 */ /* 0x000fe20008400000 */
[----:B0-----:R-:W-:Y:S01]  /*dbe0*/  F2FP.SATFINITE.E5M2.F32.PACK_AB_MERGE_C R11, RZ, R6, RZ ;  /* 0x00000006ff0b723e */ /* 0x001fe200048060ff */
[----:B------:R-:W2:Y:S01]  /*dbf0*/  LDL.LU R224, [R1+0x1c] ;  /* 0x00001c0001e07983 */ /* 0x000ea20000300800 */
[----:B------:R-:W-:-:S03]  /*dc00*/  F2FP.SATFINITE.E5M2.F32.PACK_AB_MERGE_C R5, RZ, R5, RZ ;  /* 0x00000005ff05723e */ /* 0x000fc600048060ff */
[----:B------:R0:W-:Y:S01]  /*dc10*/  @!P2 STG.E.U8 desc[UR14][R28.64+0x39], R7 ;  /* 0x000039071c00a986 */ /* 0x0001e2000c10110e */
[----:B-1----:R-:W-:Y:S01]  /*dc20*/  F2FP.SATFINITE.E5M2.F32.PACK_AB_MERGE_C R9, RZ, R4, RZ ;  /* 0x00000004ff09723e */ /* 0x002fe200048060ff */
[----:B------:R-:W-:Y:S01]  /*dc30*/  FMUL R4, R226, UR20 ;  /* 0x00000014e2047c20 */ /* 0x000fe20008400000 */
[----:B------:R-:W-:Y:S01]  /*dc40*/  ISETP.LT.OR P2, PT, R41, 0x42, !P1 ;  /* 0x000000422900780c */ /* 0x000fe20004f41670 */
[----:B------:R-:W-:Y:S01]  /*dc50*/  @!P5 STG.E.U8 desc[UR14][R30.64+0x38], R11 ;  /* 0x0000380b1e00d986 */ /* 0x000fe2000c10110e */
[----:B---3--:R-:W-:Y:S01]  /*dc60*/  F2FP.SATFINITE.E5M2.F32.PACK_AB_MERGE_C R13, RZ, R2, RZ ;  /* 0x00000002ff0d723e */ /* 0x008fe200048060ff */
[----:B----4-:R-:W-:Y:S01]  /*dc70*/  FMUL R2, R225, UR20 ;  /* 0x00000014e1027c20 */ /* 0x010fe20008400000 */
[----:B------:R-:W-:Y:S01]  /*dc80*/  ISETP.LT.OR P5, PT, R41, 0x41, !P0 ;  /* 0x000000412900780c */ /* 0x000fe200047a1670 */
[----:B------:R-:W3:Y:S01]  /*dc90*/  LDL.LU R225, [R1+0x20] ;  /* 0x0000200001e17983 */ /* 0x000ee20000300800 */
[----:B0-----:R-:W-:Y:S01]  /*dca0*/  F2FP.SATFINITE.E5M2.F32.PACK_AB_MERGE_C R7, RZ, R3, RZ ;  /* 0x00000003ff07723e */ /* 0x001fe200048060ff */
[----:B------:R-:W-:-:S02]  /*dcb0*/  FMUL R3, R227, UR20 ;  /* 0x00000014e3037c20 */ /* 0x000fc40008400000 */
[----:B------:R0:W-:Y:S01]  /*dcc0*/  @!P6 STG.E.U8 desc[UR14][R30.64+0x39], R5 ;  /* 0x000039051e00e986 */ /* 0x0001e2000c10110e */
[----:B------:R-:W-:-:S03]  /*dcd0*/  ISETP.LT.OR P6, PT, R41, 0x42, !P0 ;  /* 0x000000422900780c */ /* 0x000fc600047c1670 */
[----:B------:R-:W4:Y:S04]  /*dce0*/  LDL.LU R227, [R1+0x24] ;  /* 0x0000240001e37983 */ /* 0x000f280000300800 */
[----:B------:R-:W4:Y:S04]  /*dcf0*/  LDL.LU R226, [R1+0x28] ;  /* 0x0000280001e27983 */ /* 0x000f280000300800 */
[----:B------:R-:W-:Y:S01]  /*dd00*/  @!P3 STG.E.U8 desc[UR14][R28.64+0x40], R9 ;  /* 0x000040091c00b986 */ /* 0x000fe2000c10110e */
[C---:B------:R-:W-:Y:S02]  /*dd10*/  ISETP.LT.OR P3, PT, R41.reuse, 0x49, !P1 ;  /* 0x000000492900780c */ /* 0x040fe40004f61670 */
[----:B0-----:R-:W-:Y:S01]  /*dd20*/  F2FP.SATFINITE.E5M2.F32.PACK_AB_MERGE_C R5, RZ, R0, RZ ;  /* 0x00000000ff05723e */ /* 0x001fe200048060ff */
[----:B------:R0:W-:Y:S01]  /*dd30*/  @!P2 STG.E.U8 desc[UR14][R28.64+0x41], R7 ;  /* 0x000041071c00a986 */ /* 0x0001e2000c10110e */
[----:B------:R-:W-:-:S03]  /*dd40*/  ISETP.LT.OR P2, PT, R41, 0x4a, !P1 ;  /* 0x0000004a2900780c */ /* 0x000fc60004f41670 */
[----:B------:R-:W-:Y:S01]  /*dd50*/  @!P5 STG.E.U8 desc[UR14][R30.64+0x40], R13 ;  /* 0x0000400d1e00d986 */ /* 0x000fe2000c10110e */
[----:B------:R-:W-:-:S03]  /*dd60*/  ISETP.LT.OR P5, PT, R41, 0x49, !P0 ;  /* 0x000000492900780c */ /* 0x000fc600047a1670 */
[----:B------:R1:W-:Y:S01]  /*dd70*/  @!P6 STG.E.U8 desc[UR14][R30.64+0x41], R5 ;  /* 0x000041051e00e986 */ /* 0x0003e2000c10110e */
[----:B0-----:R-:W-:Y:S02]  /*dd80*/  F2FP.SATFINITE.E5M2.F32.PACK_AB_MERGE_C R7, RZ, R2, RZ ;  /* 0x00000002ff07723e */ /* 0x001fe400048060ff */
[----:B------:R-:W-:-:S03]  /*dd90*/  ISETP.LT.OR P6, PT, R41, 0x4a, !P0 ;  /* 0x0000004a2900780c */ /* 0x000fc600047c1670 */
[----:B------:R0:W-:Y:S01]  /*dda0*/  @!P3 STG.E.U8 desc[UR14][R28.64+0x48], R7 ;  /* 0x000048071c00b986 */ /* 0x0001e2000c10110e */
[----:B------:R-:W-:Y:S02]  /*ddb0*/  ISETP.LT.OR P3, PT, R41, 0x51, !P1 ;  /* 0x000000512900780c */ /* 0x000fe40004f61670 */
[----:B------:R-:W-:Y:S02]  /*ddc0*/  F2FP.SATFINITE.E5M2.F32.PACK_AB_MERGE_C R9, RZ, R3, RZ ;  /* 0x00000003ff09723e */ /* 0x000fe400048060ff */
[----:B------:R-:W-:-:S03]  /*ddd0*/  F2FP.SATFINITE.E5M2.F32.PACK_AB_MERGE_C R11, RZ, R4, RZ ;  /* 0x00000004ff0b723e */ /* 0x000fc600048060ff */
[----:B------:R0:W-:Y:S04]  /*dde0*/  @!P2 STG.E.U8 desc[UR14][R28.64+0x49], R9 ;  /* 0x000049091c00a986 */ /* 0x0001e8000c10110e */
[----:B------:R-:W-:Y:S01]  /*ddf0*/  @!P5 STG.E.U8 desc[UR14][R30.64+0x48], R11 ;  /* 0x0000480b1e00d986 */ /* 0x000fe2000c10110e */
[----:B--2---:R-:W-:Y:S01]  /*de00*/  FMUL R2, R221, UR20 ;  /* 0x00000014dd027c20 */ /* 0x004fe20008400000 */
[----:B------:R-:W-:Y:S02]  /*de10*/  FMUL R0, R220, UR20 ;  /* 0x00000014dc007c20 */ /* 0x000fe40008400000 */
[----:B------:R-:W2:Y:S04]  /*de20*/  LDL.LU R220, [R1+0x2c] ;  /* 0x00002c0001dc7983 */ /* 0x000ea80000300800 */
[----:B------:R-:W2:Y:S01]  /*de30*/  LDL.LU R221, [R1+0x30] ;  /* 0x0000300001dd7983 */ /* 0x000ea20000300800 */
[----:B-1----:R-:W-:Y:S01]  /*de40*/  F2FP.SATFINITE.E5M2.F32.PACK_AB_MERGE_C R5, RZ, R0, RZ ;  /* 0x00000000ff05723e */ /* 0x002fe200048060ff */
[----:B------:R-:W-:Y:S01]  /*de50*/  FMUL R0, R222, UR20 ;  /* 0x00000014de007c20 */ /* 0x000fe20008400000 */
[----:B------:R-:W-:Y:S01]  /*de60*/  FMUL R3, R223, UR20 ;  /* 0x00000014df037c20 */ /* 0x000fe20008400000 */
[----:B0-----:R-:W-:Y:S01]  /*de70*/  F2FP.SATFINITE.E5M2.F32.PACK_AB_MERGE_C R7, RZ, R2, RZ ;  /* 0x00000002ff07723e */ /* 0x001fe200048060ff */
[----:B------:R-:W2:Y:S02]  /*de80*/  LDL.LU R223, [R1+0x34] ;  /* 0x0000340001df7983 */ /* 0x000ea40000300800 */
[----:B------:R-:W-:-:S02]  /*de90*/  F2FP.SATFINITE.E5M2.F32.PACK_AB_MERGE_C R13, RZ, R0, RZ ;  /* 0x00000000ff0d723e */ /* 0x000fc400048060ff */
[----:B------:R-:W2:Y:S01]  /*dea0*/  LDL.LU R222, [R1+0x38] ;  /* 0x0000380001de7983 */ /* 0x000ea20000300800 */
[----:B------:R-:W-:Y:S01]  /*deb0*/  F2FP.SATFINITE.E5M2.F32.PACK_AB_MERGE_C R9, RZ, R3, RZ ;  /* 0x00000003ff09723e */ /* 0x000fe200048060ff */
[----:B------:R-:W-:Y:S02]  /*dec0*/  FMUL R2, R224, UR20 ;  /* 0x00000014e0027c20 */ /* 0x000fe40008400000 */
[----:B------:R-:W2:Y:S04]  /*ded0*/  LDL.LU R224, [R1+0x3c] ;  /* 0x00003c0001e07983 */ /* 0x000ea80000300800 */
[----:B------:R-:W-:Y:S01]  /*dee0*/  @!P6 STG.E.U8 desc[UR14][R30.64+0x49], R5 ;  /* 0x000049051e00e986 */ /* 0x000fe2000c10110e */
[----:B---3--:R-:W-:-:S03]  /*def0*/  FMUL R0, R225, UR20 ;  /* 0x00000014e1007c20 */ /* 0x008fc60008400000 */
[----:B------:R0:W-:Y:S04]  /*df00*/  @!P3 STG.E.U8 desc[UR14][R28.64+0x50], R7 ;  /* 0x000050071c00b986 */ /* 0x0001e8000c10110e */
[----:B------:R-:W3:Y:S01]  /*df10*/  LDL.LU R225, [R1+0x40] ;  /* 0x0000400001e17983 */ /* 0x000ee20000300800 */
[----:B----4-:R-:W-:-:S03]  /*df20*/  FMUL R3, R227, UR20 ;  /* 0x00000014e3037c20 */ /* 0x010fc60008400000 */
[----:B------:R-:W4:Y:S01]  /*df30*/  LDL.LU R227, [R1+0x44] ;  /* 0x0000440001e37983 */ /* 0x000f220000300800 */
[----:B0-----:R-:W-:Y:S01]  /*df40*/  F2FP.SATFINITE.E5M2.F32.PACK_AB_MERGE_C R7, RZ, R0, RZ ;  /* 0x00000000ff07723e */ /* 0x001fe200048060ff */
[----:B------:R-:W-:Y:S02]  /*df50*/  FMUL R0, R226, UR20 ;  /* 0x00000014e2007c20 */ /* 0x000fe40008400000 */
[----:B------:R-:W4:Y:S01]  /*df60*/  LDL.LU R226, [R1+0x48] ;  /* 0x0000480001e27983 */ /* 0x000f220000300800 */
[C---:B------:R-:W-:Y:S02]  /*df70*/  ISETP.LT.OR P2, PT, R41.reuse, 0x52, !P1 ;  /* 0x000000522900780c */ /* 0x040fe40004f41670 */
[C---:B------:R-:W-:Y:S01]  /*df80*/  ISETP.LT.OR P6, PT, R41.reuse, 0x52, !P0 ;  /* 0x000000522900780c */ /* 0x040fe200047c1670 */
[----:B------:R-:W4:Y:S01]  /*df90*/  LDL.LU R218, [R1+0x4c] ;  /* 0x00004c0001da7983 */ /* 0x000f220000300800 */
[----:B------:R-:W-:Y:S02]  /*dfa0*/  F2FP.SATFINITE.E5M2.F32.PACK_AB_MERGE_C R5, RZ, R2, RZ ;  /* 0x00000002ff05723e */ /* 0x000fe400048060ff */
[----:B------:R-:W-:-:S02]  /*dfb0*/  ISETP.LT.OR P5, PT, R41, 0x51, !P0 ;  /* 0x000000512900780c */ /* 0x000fc400047a1670 */
[----:B------:R-:W-:Y:S02]  /*dfc0*/  F2FP.SATFINITE.E5M2.F32.PACK_AB_MERGE_C R11, RZ, R0, RZ ;  /* 0x00000000ff0b723e */ /* 0x000fe400048060ff */
[----:B------:R-:W-:-:S03]  /*dfd0*/  ISETP.LT.OR P3, PT, R41, 0x59, !P1 ;  /* 0x000000592900780c */ /* 0x000fc60004f61670 */
[----:B------:R0:W-:Y:S01]  /*dfe0*/  @!P2 STG.E.U8 desc[UR14][R28.64+0x51], R9 ;  /* 0x000051091c00a986 */ /* 0x0001e2000c10110e */
[----:B------:R-:W-:-:S03]  /*dff0*/  ISETP.LT.OR P2, PT, R41, 0x5a, !P1 ;  /* 0x0000005a2900780c */ /* 0x000fc60004f41670 */
[----:B------:R1:W-:Y:S01]  /*e000*/  @!P6 STG.E.U8 desc[UR14][R30.64+0x51], R5 ;  /* 0x000051051e00e986 */ /* 0x0003e2000c10110e */
[----:B------:R-:W-:-:S03]  /*e010*/  ISETP.LT.OR P6, PT, R41, 0x5a, !P0 ;  /* 0x0000005a2900780c */ /* 0x000fc600047c1670 */
[----:B------:R-:W-:Y:S01]  /*e020*/  @!P5 STG.E.U8 desc[UR14][R30.64+0x50], R13 ;  /* 0x0000500d1e00d986 */ /* 0x000fe2000c10110e */
[----:B0-----:R-:W-:-:S03]  /*e030*/  F2FP.SATFINITE.E5M2.F32.PACK_AB_MERGE_C R9, RZ, R3, RZ ;  /* 0x00000003ff09723e */ /* 0x001fc600048060ff */
[----:B------:R0:W-:Y:S04]  /*e040*/  @!P3 STG.E.U8 desc[UR14][R28.64+0x58], R7 ;  /* 0x000058071c00b986 */ /* 0x0001e8000c10110e */
[----:B------:R0:W-:Y:S01]  /*e050*/  @!P2 STG.E.U8 desc[UR14][R28.64+0x59], R9 ;  /* 0x000059091c00a986 */ /* 0x0001e2000c10110e */
[----:B--2---:R-:W-:-:S03]  /*e060*/  FMUL R0, R220, UR20 ;  /* 0x00000014dc007c20 */ /* 0x004fc60008400000 */
[----:B------:R-:W2:Y:S01]  /*e070*/  LDL.LU R220, [R1+0x50] ;  /* 0x0000500001dc7983 */ /* 0x000ea20000300800 */
[----:B------:R-:W-:-:S03]  /*e080*/  FMUL R2, R221, UR20 ;  /* 0x00000014dd027c20 */ /* 0x000fc60008400000 */
[----:B------:R-:W2:Y:S01]  /*e090*/  LDL.LU R221, [R1+0x54] ;  /* 0x0000540001dd7983 */ /* 0x000ea20000300800 */
[----:B-1----:R-:W-:Y:S01]  /*e0a0*/  F2FP.SATFINITE.E5M2.F32.PACK_AB_MERGE_C R5, RZ, R0, RZ ;  /* 0x00000000ff05723e */ /* 0x002fe200048060ff */
[----:B------:R-:W-:Y:S02]  /*e0b0*/  FMUL R3, R223, UR20 ;  /* 0x00000014df037c20 */ /* 0x000fe40008400000 */
[----:B------:R-:W2:Y:S01]  /*e0c0*/  LDL.LU R223, [R1+0x58] ;  /* 0x0000580001df7983 */ /* 0x000ea20000300800 */
[----:B0-----:R-:W-:Y:S01]  /*e0d0*/  F2FP.SATFINITE.E5M2.F32.PACK_AB_MERGE_C R7, RZ, R2, RZ ;  /* 0x00000002ff07723e */ /* 0x001fe200048060ff */
[----:B------:R-:W-:Y:S01]  /*e0e0*/  FMUL R4, R222, UR20 ;  /* 0x00000014de047c20 */ /* 0x000fe20008400000 */
[----:B------:R-:W-:Y:S01]  /*e0f0*/  F2FP.SATFINITE.E5M2.F32.PACK_AB_MERGE_C R9, RZ, R3, RZ ;  /* 0x00000003ff09723e */ /* 0x000fe200048060ff */
[----:B------:R-:W2:Y:S01]  /*e100*/  LDL.LU R222, [R1+0x5c] ;  /* 0x00005c0001de7983 */ /* 0x000ea20000300800 */
[----:B------:R-:W-:-:S03]  /*e110*/  FMUL R0, R224, UR20 ;  /* 0x00000014e0007c20 */ /* 0x000fc60008400000 */
[----:B------:R0:W-:Y:S04]  /*e120*/  @!P6 STG.E.U8 desc[UR14][R30.64+0x59], R5 ;  /* 0x000059051e00e986 */ /* 0x0001e8000c10110e */
[----:B------:R-:W2:Y:S01]  /*e130*/  LDL.LU R224, [R1+0x60] ;  /* 0x0000600001e07983 */ /* 0x000ea20000300800 */
[----:B0-----:R-:W-:Y:S01]  /*e140*/  F2FP.SATFINITE.E5M2.F32.PACK_AB_MERGE_C R5, RZ, R0, RZ ;  /* 0x00000000ff05723e */ /* 0x001fe200048060ff */
[----:B---3--:R-:W-:Y:S02]  /*e150*/  FMUL R2, R225, UR20 ;  /* 0x00000014e1027c20 */ /* 0x008fe40008400000 */
[----:B------:R-:W3:Y:S01]  /*e160*/  LDL.LU R225, [R1+0x64] ;  /* 0x0000640001e17983 */ /* 0x000ee20000300800 */
[----:B----4-:R-:W-:-:S03]  /*e170*/  FMUL R3, R227, UR20 ;  /* 0x00000014e3037c20 */ /* 0x010fc60008400000 */
[----:B------:R-:W4:Y:S01]  /*e180*/  LDL.LU R227, [R1+0x68] ;  /* 0x0000680001e37983 */ /* 0x000f220000300800 */
[----:B------:R-:W-:-:S03]  /*e190*/  FMUL R0, R226, UR20 ;  /* 0x00000014e2007c20 */ /* 0x000fc60008400000 */
[----:B------:R-:W4:Y:S01]  /*e1a0*/  LDL.LU R226, [R1+0x6c] ;  /* 0x00006c0001e27983 */ /* 0x000f220000300800 */
[C---:B------:R-:W-:Y:S02]  /*e1b0*/  ISETP.LT.OR P5, PT, R41.reuse, 0x59, !P0 ;  /* 0x000000592900780c */ /* 0x040fe400047a1670 */
[C---:B------:R-:W-:Y:S02]  /*e1c0*/  ISETP.LT.OR P2, PT, R41.reuse, 0x62, !P1 ;  /* 0x000000622900780c */ /* 0x040fe40004f41670 */
[C---:B------:R-:W-:Y:S02]  /*e1d0*/  ISETP.LT.OR P3, PT, R41.reuse, 0x61, !P1 ;  /* 0x000000612900780c */ /* 0x040fe40004f61670 */
[----:B------:R-:W-:-:S07]  /*e1e0*/  ISETP.LT.OR P6, PT, R41, 0x62, !P0 ;  /* 0x000000622900780c */ /* 0x000fce00047c1670 */
[----:B------:R-:W-:Y:S01]  /*e1f0*/  @!P5 STG.E.U8 desc[UR14][R30.64+0x58], R11 ;  /* 0x0000580b1e00d986 */ /* 0x000fe2000c10110e */
[----:B------:R-:W-:-:S03]  /*e200*/  ISETP.LT.OR P5, PT, R41, 0x61, !P0 ;  /* 0x000000612900780c */ /* 0x000fc600047a1670 */
[----:B------:R0:W-:Y:S01]  /*e210*/  @!P2 STG.E.U8 desc[UR14][R28.64+0x61], R9 ;  /* 0x000061091c00a986 */ /* 0x0001e2000c10110e */
[----:B------:R-:W-:-:S03]  /*e220*/  ISETP.LT.OR P2, PT, R41, 0x6a, !P1 ;  /* 0x0000006a2900780c */ /* 0x000fc60004f41670 */
[----:B------:R1:W-:Y:S01]  /*e230*/  @!P3 STG.E.U8 desc[UR14][R28.64+0x60], R7 ;  /* 0x000060071c00b986 */ /* 0x0003e2000c10110e */
[----:B------:R-:W-:Y:S02]  /*e240*/  ISETP.LT.OR P3, PT, R41, 0x69, !P1 ;  /* 0x000000692900780c */ /* 0x000fe40004f61670 */
[----:B------:R-:W-:Y:S01]  /*e250*/  F2FP.SATFINITE.E5M2.F32.PACK_AB_MERGE_C R13, RZ, R4, RZ ;  /* 0x00000004ff0d723e */ /* 0x000fe200048060ff */
[----:B------:R1:W-:Y:S01]  /*e260*/  @!P6 STG.E.U8 desc[UR14][R30.64+0x61], R5 ;  /* 0x000061051e00e986 */ /* 0x0003e2000c10110e */
[----:B0-----:R-:W-:-:S03]  /*e270*/  F2FP.SATFINITE.E5M2.F32.PACK_AB_MERGE_C R9, RZ, R3, RZ ;  /* 0x00000003ff09723e */ /* 0x001fc600048060ff */
[----:B------:R-:W-:Y:S01]  /*e280*/  @!P5 STG.E.U8 desc[UR14][R30.64+0x60], R13 ;  /* 0x0000600d1e00d986 */ /* 0x000fe2000c10110e */
[----:B-1----:R-:W-:-:S03]  /*e290*/  F2FP.SATFINITE.E5M2.F32.PACK_AB_MERGE_C R7, RZ, R2, RZ ;  /* 0x00000002ff07723e */ /* 0x002fc600048060ff */
[----:B------:R-:W-:Y:S01]  /*e2a0*/  @!P2 STG.E.U8 desc[UR14][R28.64+0x69], R9 ;  /* 0x000069091c00a986 */ /* 0x000fe2000c10110e */
[C---:B------:R-:W-:Y:S02]  /*e2b0*/  ISETP.LT.OR P5, PT, R41.reuse, 0x69, !P0 ;  /* 0x000000692900780c */ /* 0x040fe400047a1670 */
[C---:B------:R-:W-:Y:S01]  /*e2c0*/  ISETP.LT.OR P6, PT, R41.reuse, 0x6a, !P0 ;  /* 0x0000006a2900780c */ /* 0x040fe200047c1670 */
[----:B------:R0:W-:Y:S01]  /*e2d0*/  @!P3 STG.E.U8 desc[UR14][R28.64+0x68], R7 ;  /* 0x000068071c00b986 */ /* 0x0001e2000c10110e */
[C---:B------:R-:W-:Y:S01]  /*e2e0*/  ISETP.LT.OR P2, PT, R41.reuse, 0x72, !P1 ;  /* 0x000000722900780c */ /* 0x040fe20004f41670 */
[----:B------:R-:W-:Y:S01]  /*e2f0*/  FMUL R2, R218, UR20 ;  /* 0x00000014da027c20 */ /* 0x000fe20008400000 */
[----:B------:R-:W-:Y:S02]  /*e300*/  ISETP.LT.OR P3, PT, R41, 0x71, !P1 ;  /* 0x000000712900780c */ /* 0x000fe40004f61670 */
[----:B------:R-:W-:Y:S02]  /*e310*/  F2FP.SATFINITE.E5M2.F32.PACK_AB_MERGE_C R11, RZ, R0, RZ ;  /* 0x00000000ff0b723e */ /* 0x000fe400048060ff */
[----:B------:R-:W-:-:S03]  /*e320*/  F2FP.SATFINITE.E5M2.F32.PACK_AB_MERGE_C R5, RZ, R2, RZ ;  /* 0x00000002ff05723e */ /* 0x000fc600048060ff */
[----:B------:R-:W-:Y:S01]  /*e330*/  @!P5 STG.E.U8 desc[UR14][R30.64+0x68], R11 ;  /* 0x0000680b1e00d986 */ /* 0x000fe2000c10110e */
[----:B------:R-:W-:-:S03]  /*e340*/  ISETP.LT.OR P5, PT, R41, 0x71, !P0 ;  /* 0x000000712900780c */ /* 0x000fc600047a1670 */
[----:B------:R-:W-:Y:S01]  /*e350*/  @!P6 STG.E.U8 desc[UR14][R30.64+0x69], R5 ;  /* 0x000069051e00e986 */ /* 0x000fe2000c10110e */
[----:B------:R-:W-:Y:S01]  /*e360*/  ISETP.LT.OR P6, PT, R41, 0x72, !P0 ;  /* 0x000000722900780c */ /* 0x000fe200047c1670 */
[----:B--2---:R-:W-:Y:S01]  /*e370*/  FMUL R0, R220, UR20 ;  /* 0x00000014dc007c20 */ /* 0x004fe20008400000 */
[----:B------:R-:W-:-:S04]  /*e380*/  FMUL R3, R221, UR20 ;  /* 0x00000014dd037c20 */ /* 0x000fc80008400000 */
[----:B0-----:R-:W-:Y:S02]  /*e390*/  F2FP.SATFINITE.E5M2.F32.PACK_AB_MERGE_C R7, RZ, R0, RZ ;  /* 0x00000000ff07723e */ /* 0x001fe400048060ff */
[----:B------:R-:W-:Y:S01]  /*e3a0*/  F2FP.SATFINITE.E5M2.F32.PACK_AB_MERGE_C R9, RZ, R3, RZ ;  /* 0x00000003ff09723e */ /* 0x000fe200048060ff */
[----:B------:R-:W-:Y:S02]  /*e3b0*/  FMUL R0, R223, UR20 ;  /* 0x00000014df007c20 */ /* 0x000fe40008400000 */
[----:B------:R0:W-:Y:S01]  /*e3c0*/  @!P3 STG.E.U8 desc[UR14][R28.64+0x70], R7 ;  /* 0x000070071c00b986 */ /* 0x0001e2000c10110e */
[----:B------:R-:W-:-:S03]  /*e3d0*/  ISETP.LT.OR P3, PT, R41, 0x79, !P0 ;  /* 0x000000792900780c */ /* 0x000fc60004761670 */
[----:B------:R1:W-:Y:S01]  /*e3e0*/  @!P2 STG.E.U8 desc[UR14][R28.64+0x71], R9 ;  /* 0x000071091c00a986 */ /* 0x0003e2000c10110e */
[C---:B------:R-:W-:Y:S02]  /*e3f0*/  ISETP.LT.OR P2, PT, R41.reuse, 0x79, !P1 ;  /* 0x000000792900780c */ /* 0x040fe40004f41670 */
[C---:B------:R-:W-:Y:S02]  /*e400*/  ISETP.LT.OR P1, PT, R41.reuse, 0x7a, !P1 ;  /* 0x0000007a2900780c */ /* 0x040fe40004f21670 */
[----:B------:R-:W-:Y:S01]  /*e410*/  F2FP.SATFINITE.E5M2.F32.PACK_AB_MERGE_C R13, RZ, R0, RZ ;  /* 0x00000000ff0d723e */ /* 0x000fe200048060ff */
[----:B------:R-:W-:Y:S01]  /*e420*/  FMUL R0, R222, UR20 ;  /* 0x00000014de007c20 */ /* 0x000fe20008400000 */
[----:B------:R-:W-:Y:S01]  /*e430*/  ISETP.LT.OR P0, PT, R41, 0x7a, !P0 ;  /* 0x0000007a2900780c */ /* 0x000fe20004701670 */
[----:B------:R-:W-:-:S03]  /*e440*/  FMUL R2, R224, UR20 ;  /* 0x00000014e0027c20 */ /* 0x000fc60008400000 */
[----:B0-----:R-:W-:Y:S02]  /*e450*/  F2FP.SATFINITE.E5M2.F32.PACK_AB_MERGE_C R7, RZ, R0, RZ ;  /* 0x00000000ff07723e */ /* 0x001fe400048060ff */
[----:B-1----:R-:W-:Y:S01]  /*e460*/  F2FP.SATFINITE.E5M2.F32.PACK_AB_MERGE_C R9, RZ, R2, RZ ;  /* 0x00000002ff09723e */ /* 0x002fe200048060ff */
[----:B---3--:R-:W-:Y:S01]  /*e470*/  FMUL R3, R225, UR20 ;  /* 0x00000014e1037c20 */ /* 0x008fe20008400000 */
[----:B----4-:R-:W-:Y:S01]  /*e480*/  FMUL R4, R227, UR20 ;  /* 0x00000014e3047c20 */ /* 0x010fe20008400000 */
[----:B------:R-:W-:-:S03]  /*e490*/  FMUL R5, R226, UR20 ;  /* 0x00000014e2057c20 */ /* 0x000fc60008400000 */
[----:B------:R-:W-:Y:S02]  /*e4a0*/  F2FP.SATFINITE.E5M2.F32.PACK_AB_MERGE_C R3, RZ, R3, RZ ;  /* 0x00000003ff03723e */ /* 0x000fe400048060ff */
[----:B------:R-:W-:Y:S02]  /*e4b0*/  F2FP.SATFINITE.E5M2.F32.PACK_AB_MERGE_C R11, RZ, R4, RZ ;  /* 0x00000004ff0b723e */ /* 0x000fe400048060ff */
[----:B------:R-:W-:Y:S01]  /*e4c0*/  F2FP.SATFINITE.E5M2.F32.PACK_AB_MERGE_C R5, RZ, R5, RZ ;  /* 0x00000005ff05723e */ /* 0x000fe200048060ff */
[----:B------:R0:W-:Y:S04]  /*e4d0*/  @!P5 STG.E.U8 desc[UR14][R30.64+0x70], R13 ;  /* 0x0000700d1e00d986 */ /* 0x0001e8000c10110e */
[----:B------:R0:W-:Y:S04]  /*e4e0*/  @!P6 STG.E.U8 desc[UR14][R30.64+0x71], R7 ;  /* 0x000071071e00e986 */ /* 0x0001e8000c10110e */
[----:B------:R0:W-:Y:S04]  /*e4f0*/  @!P2 STG.E.U8 desc[UR14][R28.64+0x78], R9 ;  /* 0x000078091c00a986 */ /* 0x0001e8000c10110e */
[----:B------:R0:W-:Y:S04]  /*e500*/  @!P1 STG.E.U8 desc[UR14][R28.64+0x79], R3 ;  /* 0x000079031c009986 */ /* 0x0001e8000c10110e */
[----:B------:R0:W-:Y:S04]  /*e510*/  @!P3 STG.E.U8 desc[UR14][R30.64+0x78], R11 ;  /* 0x0000780b1e00b986 */ /* 0x0001e8000c10110e */
[----:B------:R0:W-:Y:S02]  /*e520*/  @!P0 STG.E.U8 desc[UR14][R30.64+0x79], R5 ;  /* 0x000079051e008986 */ /* 0x0001e4000c10110e */
.L_x_289:
[----:B------:R-:W-:Y:S05]  /*e530*/  BSYNC B0 ;  /* 0x0000000000007941 */ /* 0x000fea0003800000 */
.L_x_31:
[----:B0----5:R-:W2:Y:S04]  /*e540*/  LDL.LU R3, [R1+0x70] ;  /* 0x0000700001037983 */ /* 0x021ea80000300800 */
[----:B------:R-:W2:Y:S01]  /*e550*/  LDL.LU R2, [R1+0x74] ;  /* 0x0000740001027983 */ /* 0x000ea20000300800 */
[----:B------:R-:W-:Y:S01]  /*e560*/  ULDC UR6, c[0x0][0xc] ;  /* 0x0000030000067ab9 */ /* 0x000fe20000000800 */
[----:B------:R-:W-:Y:S01]  /*e570*/  ULDC UR7, c[0x0][0x10] ;  /* 0x0000040000077ab9 */ /* 0x000fe20000000800 */
[----:B------:R-:W2:Y:S01]  /*e580*/  LDC R5, c[0x0][0x14] ;  /* 0x00000500ff057b82 */ /* 0x000ea20000000800 */
[----:B------:R-:W-:Y:S01]  /*e590*/  UIMAD.WIDE.U32 UR6, UR6, UR7, URZ ;  /* 0x00000007060672a5 */ /* 0x000fe2000f8e003f */
[----:B------:R-:W-:Y:S01]  /*e5a0*/  PRMT R0, RZ, 0x7610, R0 ;  /* 0x00007610ff007816 */ /* 0x000fe20000000000 */
[----:B------:R-:W-:-:S04]  /*e5b0*/  UMOV UR12, 0xffffffff ;  /* 0xffffffff000c7882 */ /* 0x000fc80000000000 */
[----:B--2---:R-:W-:-:S04]  /*e5c0*/  IMAD.WIDE.U32 R2, R5, UR6, R2 ;  /* 0x0000000605027c25 */ /* 0x004fc8000f8e0002 */
[----:B------:R-:W-:Y:S01]  /*e5d0*/  IMAD R5, R5, UR7, RZ ;  /* 0x0000000705057c24 */ /* 0x000fe2000f8e02ff */
[----:B------:R-:W-:Y:S01]  /*e5e0*/  ULDC.64 UR6, c[0x0][0x650] ;  /* 0x0001940000067ab9 */ /* 0x000fe20000000a00 */
[----:B------:R-:W-:Y:S01]  /*e5f0*/  IMAD.MOV.U32 R19, RZ, RZ, R2 ;  /* 0x000000ffff137224 */ /* 0x000fe200078e0002 */
[----:B------:R-:W-:Y:S01]  /*e600*/  ISETP.GE.U32.AND P0, PT, R2, UR6, PT ;  /* 0x0000000602007c0c */ /* 0x000fe2000bf06070 */
[----:B------:R-:W-:Y:S02]  /*e610*/  IMAD.IADD R22, R3, 0x1, R5 ;  /* 0x0000000103167824 */ /* 0x000fe400078e0205 */
[----:B------:R-:W-:-:S03]  /*e620*/  IMAD.MOV.U32 R2, RZ, RZ, -0x1 ;  /* 0xffffffffff027424 */ /* 0x000fc600078e00ff */
[----:B------:R0:W-:Y:S01]  /*e630*/  STL [R1+0x70], R22 ;  /* 0x0000701601007387 */ /* 0x0001e20000100800 */
[----:B------:R-:W-:-:S03]  /*e640*/  ISETP.GE.U32.AND.EX P0, PT, R22, UR7, PT, P0 ;  /* 0x0000000716007c0c */ /* 0x000fc6000bf06100 */
[----:B------:R0:W-:Y:S04]  /*e650*/  STL [R1+0x74], R19 ;  /* 0x0000741301007387 */ /* 0x0001e80000100800 */
[----:B------:R0:W-:Y:S06]  /*e660*/  STL [R1+0x78], R2 ;  /* 0x0000780201007387 */ /* 0x0001ec0000100800 */
[----:B------:R-:W-:Y:S05]  /*e670*/  @P0 BRA `(.L_x_290) ;  /* 0x00000004006c0947 */ /* 0x000fea0003800000 */
[----:B------:R-:W2:Y:S01]  /*e680*/  S2R R14, SR_CTAID.X ;  /* 0x00000000000e7919 */ /* 0x000ea20000002500 */
[----:B------:R-:W5:Y:S01]  /*e690*/  LDC.64 R8, c[0x0][0x628] ;  /* 0x00018a00ff087b82 */ /* 0x000f620000000a00 */
[----:B------:R-:W-:Y:S01]  /*e6a0*/  ULDC UR6, c[0x0][0x150] ;  /* 0x0000540000067ab9 */ /* 0x000fe20000000800 */
[----:B------:R-:W-:Y:S01]  /*e6b0*/  IMAD.MOV.U32 R6, RZ, RZ, R19 ;  /* 0x000000ffff067224 */ /* 0x000fe200078e0013 */
[----:B------:R-:W0:Y:S01]  /*e6c0*/  S2R R16, SR_CTAID.Y ;  /* 0x0000000000107919 */ /* 0x000e220000002600 */
[----:B------:R-:W-:-:S04]  /*e6d0*/  IMAD.MOV.U32 R7, RZ, RZ, R22 ;  /* 0x000000ffff077224 */ /* 0x000fc800078e0016 */
[----:B------:R-:W0:Y:S08]  /*e6e0*/  LDC R17, c[0x0][0x144] ;  /* 0x00005100ff117b82 */ /* 0x000e300000000800 */
[----:B------:R-:W0:Y:S08]  /*e6f0*/  LDC R10, c[0x0][0x630] ;  /* 0x00018c00ff0a7b82 */ /* 0x000e300000000800 */
[----:B------:R-:W0:Y:S01]  /*e700*/  LDC.64 R12, c[0x0][0x620] ;  /* 0x00018800ff0c7b82 */ /* 0x000e220000000a00 */
[----:B-----5:R-:W-:-:S04]  /*e710*/  ISETP.NE.U32.AND P0, PT, R8, RZ, PT ;  /* 0x000000ff0800720c */ /* 0x020fc80003f05070 */
[----:B------:R-:W-:Y:S02]  /*e720*/  ISETP.NE.AND.EX P0, PT, R9, RZ, PT, P0 ;  /* 0x000000ff0900720c */ /* 0x000fe40003f05300 */
[----:B--2---:R-:W-:-:S05]  /*e730*/  I2FP.F32.U32 R0, R14 ;  /* 0x0000000e00007245 */ /* 0x004fca0000201000 */
[----:B------:R-:W-:-:S04]  /*e740*/  FMUL R0, R0, UR6 ;  /* 0x0000000600007c20 */ /* 0x000fc80008400000 */
[----:B------:R2:W0:Y:S02]  /*e750*/  F2I.U32.TRUNC.NTZ R15, R0 ;  /* 0x00000000000f7305 */ /* 0x000424000020f000 */
[----:B------:R-:W-:Y:S05]  /*e760*/  @!P0 BRA `(.L_x_291) ;  /* 0x0000000000288947 */ /* 0x000fea0003800000 */
[----:B--2---:R-:W2:Y:S02]  /*e770*/  LDC R0, c[0x0][0x634] ;  /* 0x00018d00ff007b82 */ /* 0x004ea40000000800 */
[----:B--2---:R-:W-:-:S05]  /*e780*/  IADD3 R7, P0, R19, R0, RZ ;  /* 0x0000000013077210 */ /* 0x004fca0007f1e0ff */
[----:B------:R-:W-:-:S04]  /*e790*/  IMAD.X R11, RZ, RZ, R22, P0 ;  /* 0x000000ffff0b7224 */ /* 0x000fc800000e0616 */
[----:B0-----:R-:W-:-:S04]  /*e7a0*/  IMAD.WIDE.U32 R2, R11, R8, RZ ;  /* 0x000000080b027225 */ /* 0x001fc800078e00ff */
[----:B------:R-:W-:-:S04]  /*e7b0*/  IMAD.WIDE.U32 R4, P0, R7, R9, R2 ;  /* 0x0000000907047225 */ /* 0x000fc80007800002 */
[----:B------:R-:W-:-:S04]  /*e7c0*/  IMAD.WIDE.U32 R2, R7, R8, RZ ;  /* 0x0000000807027225 */ /* 0x000fc800078e00ff */
[----:B------:R-:W-:Y:S01]  /*e7d0*/  IMAD.X R7, RZ, RZ, RZ, P0 ;  /* 0x000000ffff077224 */ /* 0x000fe200000e06ff */
[----:B------:R-:W-:Y:S01]  /*e7e0*/  IADD3 RZ, P0, R3, R4, RZ ;  /* 0x0000000403ff7210 */ /* 0x000fe20007f1e0ff */
[----:B------:R-:W-:-:S04]  /*e7f0*/  IMAD.MOV.U32 R6, RZ, RZ, R5 ;  /* 0x000000ffff067224 */ /* 0x000fc800078e0005 */
[----:B------:R-:W-:-:S08]  /*e800*/  IMAD.WIDE.U32.X R6, R11, R9, R6, P0 ;  /* 0x000000090b067225 */ /* 0x000fd000000e0406 */
.L_x_291:
[-CC-:B01----:R-:W-:Y:S01]  /*e810*/  SHF.R.U64 R24, R6, R10.reuse, R7.reuse ;  /* 0x0000000a06187219 */ /* 0x183fe20000001207 */
[----:B------:R-:W0:Y:S01]  /*e820*/  LDC.64 R20, c[0x0][0x640] ;  /* 0x00019000ff147b82 */ /* 0x000e220000000a00 */
[----:B--2---:R-:W-:Y:S01]  /*e830*/  SHF.R.U32.HI R0, RZ, R10, R7 ;  /* 0x0000000aff007219 */ /* 0x004fe20000011607 */
[----:B------:R-:W-:Y:S01]  /*e840*/  IMAD.MOV.U32 R2, RZ, RZ, R19 ;  /* 0x000000ffff027224 */ /* 0x000fe200078e0013 */
[----:B------:R-:W-:Y:S01]  /*e850*/  IADD3 R5, P0, RZ, -R24, RZ ;  /* 0x80000018ff057210 */ /* 0x000fe20007f1e0ff */
[----:B------:R-:W-:Y:S01]  /*e860*/  IMAD.MOV R15, RZ, RZ, -R15 ;  /* 0x000000ffff0f7224 */ /* 0x000fe200078e0a0f */
[----:B------:R-:W-:Y:S01]  /*e870*/  ULDC UR6, c[0x0][0x154] ;  /* 0x0000550000067ab9 */ /* 0x000fe20000000800 */
[----:B------:R-:W-:Y:S02]  /*e880*/  IMAD.MOV.U32 R7, RZ, RZ, 0x1 ;  /* 0x00000001ff077424 */ /* 0x000fe400078e00ff */
[----:B------:R-:W1:Y:S01]  /*e890*/  LDC R4, c[0x0][0x618] ;  /* 0x00018600ff047b82 */ /* 0x000e620000000800 */
[----:B------:R-:W-:-:S02]  /*e8a0*/  IMAD.X R3, RZ, RZ, ~R0, P0 ;  /* 0x000000ffff037224 */ /* 0x000fc400000e0e00 */
[----:B------:R-:W-:Y:S02]  /*e8b0*/  IMAD R15, R17, R15, R14 ;  /* 0x0000000f110f7224 */ /* 0x000fe400078e020e */
[-C--:B------:R-:W-:Y:S02]  /*e8c0*/  IMAD R0, R3, R12.reuse, RZ ;  /* 0x0000000c03007224 */ /* 0x080fe400078e02ff */
[----:B------:R-:W-:Y:S01]  /*e8d0*/  IMAD.MOV.U32 R3, RZ, RZ, R22 ;  /* 0x000000ffff037224 */ /* 0x000fe200078e0016 */
[----:B------:R-:W2:Y:S01]  /*e8e0*/  LDC R6, c[0x0][0x608] ;  /* 0x00018200ff067b82 */ /* 0x000ea20000000800 */
[----:B------:R-:W-:-:S04]  /*e8f0*/  IMAD.WIDE.U32 R2, R5, R12, R2 ;  /* 0x0000000c05027225 */ /* 0x000fc800078e0002 */
[----:B------:R-:W-:-:S03]  /*e900*/  IMAD R5, R5, R13, R0 ;  /* 0x0000000d05057224 */ /* 0x000fc600078e0200 */
[----:B------:R-:W5:Y:S01]  /*e910*/  LDC R18, c[0x0][0x658] ;  /* 0x00019600ff127b82 */ /* 0x000f620000000800 */
[----:B------:R-:W-:Y:S01]  /*e920*/  I2FP.F32.U32 R0, R16 ;  /* 0x0000001000007245 */ /* 0x000fe20000201000 */
[----:B------:R-:W-:Y:S01]  /*e930*/  IMAD.IADD R3, R3, 0x1, R5 ;  /* 0x0000000103037824 */ /* 0x000fe200078e0205 */
[----:B0-----:R-:W-:Y:S01]  /*e940*/  ISETP.NE.U32.AND P0, PT, R20, RZ, PT ;  /* 0x000000ff1400720c */ /* 0x001fe20003f05070 */
[----:B------:R-:W-:Y:S02]  /*e950*/  IMAD.MOV.U32 R5, RZ, RZ, -0x1 ;  /* 0xffffffffff057424 */ /* 0x000fe400078e00ff */
[----:B------:R-:W-:Y:S02]  /*e960*/  FMUL R0, R0, UR6 ;  /* 0x0000000600007c20 */ /* 0x000fe40008400000 */
[----:B------:R-:W0:Y:S01]  /*e970*/  LDC R13, c[0x0][0x148] ;  /* 0x00005200ff0d7b82 */ /* 0x000e220000000800 */
[----:B-1----:R-:W-:Y:S01]  /*e980*/  SHF.R.U64 R10, R2, R4, R3 ;  /* 0x00000004020a7219 */ /* 0x002fe20000001203 */
[----:B------:R1:W0:Y:S01]  /*e990*/  F2I.U32.TRUNC.NTZ R12, R0 ;  /* 0x00000000000c7305 */ /* 0x000222000020f000 */
[----:B------:R-:W-:-:S02]  /*e9a0*/  ISETP.NE.AND.EX P0, PT, R21, RZ, PT, P0 ;  /* 0x000000ff1500720c */ /* 0x000fc40003f05300 */
[----:B------:R-:W-:-:S03]  /*e9b0*/  SHF.R.U32.HI R3, RZ, R4, R3 ;  /* 0x00000004ff037219 */ /* 0x000fc60000011603 */
[----:B------:R-:W0:Y:S01]  /*e9c0*/  LDC R14, c[0x0][0x600] ;  /* 0x00018000ff0e7b82 */ /* 0x000e220000000800 */
[-CC-:B--2---:R-:W-:Y:S02]  /*e9d0*/  SHF.R.U64 R8, R10, R6.reuse, R3.reuse ;  /* 0x000000060a087219 */ /* 0x184fe40000001203 */
[----:B------:R-:W-:-:S05]  /*e9e0*/  SHF.R.U32.HI R3, RZ, R6, R3 ;  /* 0x00000006ff037219 */ /* 0x000fca0000011603 */
[----:B------:R-:W2:Y:S01]  /*e9f0*/  LDC R19, c[0x0][0x648] ;  /* 0x00019200ff137b82 */ /* 0x000ea20000000800 */
[-CC-:B-----5:R-:W-:Y:S02]  /*ea00*/  SHF.R.U64 R11, R8, R18.reuse, R3.reuse ;  /* 0x00000012080b7219 */ /* 0x1a0fe40000001203 */
[-C--:B------:R-:W-:Y:S02]  /*ea10*/  SHF.L.U32 R5, R5, R18.reuse, RZ ;  /* 0x0000001205057219 */ /* 0x080fe400000006ff */
[-C--:B------:R-:W-:Y:S01]  /*ea20*/  SHF.R.U32.HI R3, RZ, R18.reuse, R3 ;  /* 0x00000012ff037219 */ /* 0x080fe20000011603 */
[----:B------:R-:W-:Y:S01]  /*ea30*/  IMAD.MOV.U32 R2, RZ, RZ, R11 ;  /* 0x000000ffff027224 */ /* 0x000fe200078e000b */
[----:B------:R-:W-:Y:S01]  /*ea40*/  SHF.L.U32 R40, R7, R18, RZ ;  /* 0x0000001207287219 */ /* 0x000fe200000006ff */
[----:B------:R-:W0:Y:S01]  /*ea50*/  LDC R22, c[0x0][0x638] ;  /* 0x00018e00ff167b82 */ /* 0x000e220000000800 */
[----:B------:R-:W-:-:S07]  /*ea60*/  LOP3.LUT R17, RZ, R5, RZ, 0x33, !PT ;  /* 0x00000005ff117212 */ /* 0x000fce00078e33ff */
[----:B------:R-:W0:Y:S01]  /*ea70*/  LDC R23, c[0x0][0x610] ;  /* 0x00018400ff177b82 */ /* 0x000e220000000800 */
[----:B-1----:R-:W-:Y:S05]  /*ea80*/  @!P0 BRA `(.L_x_292) ;  /* 0x0000000000288947 */ /* 0x002fea0003800000 */
        /* <DEDUP_REMOVED lines=10> */
.L_x_292:
[----:B--2---:R-:W-:Y:S01]  /*eb30*/  SHF.R.U64 R0, R2, R19, R3 ;  /* 0x0000001302007219 */ /* 0x004fe20000001203 */
[----:B0-----:R-:W-:Y:S01]  /*eb40*/  VIADD R3, R14, 0xffffffff ;  /* 0xffffffff0e037836 */ /* 0x001fe20000000000 */
[----:B------:R-:W-:Y:S01]  /*eb50*/  LOP3.LUT R5, R8, R17, RZ, 0xc0, !PT ;  /* 0x0000001108057212 */ /* 0x000fe200078ec0ff */
[----:B------:R-:W-:Y:S01]  /*eb60*/  IMAD.MOV R12, RZ, RZ, -R12 ;  /* 0x000000ffff0c7224 */ /* 0x000fe200078e0a0c */
[----:B------:R-:W-:Y:S01]  /*eb70*/  R2UR UR12, R24 ;  /* 0x00000000180c72ca */ /* 0x000fe200000e0000 */
[----:B------:R-:W-:Y:S01]  /*eb80*/  IMAD.MOV R2, RZ, RZ, -R0 ;  /* 0x000000ffff027224 */ /* 0x000fe200078e0a00 */
[----:B------:R-:W-:Y:S01]  /*eb90*/  LOP3.LUT R3, R10, R3, RZ, 0xc0, !PT ;  /* 0x000000030a037212 */ /* 0x000fe200078ec0ff */
[----:B------:R-:W-:Y:S02]  /*eba0*/  IMAD R40, R40, R0, R5 ;  /* 0x0000000028287224 */ /* 0x000fe400078e0205 */
[----:B------:R-:W-:Y:S02]  /*ebb0*/  @P4 IMAD R15, R13, R12, R16 ;  /* 0x0000000c0d0f4224 */ /* 0x000fe400078e0210 */
[----:B------:R-:W-:-:S02]  /*ebc0*/  IMAD R0, R2, R22, R11 ;  /* 0x0000001602007224 */ /* 0x000fc400078e020b */
[----:B------:R-:W-:Y:S02]  /*ebd0*/  IMAD R40, R40, R23, R15 ;  /* 0x0000001728287224 */ /* 0x000fe400078e020f */
[----:B------:R-:W-:Y:S02]  /*ebe0*/  IMAD R3, R0, R14, R3 ;  /* 0x0000000e00037224 */ /* 0x000fe400078e0203 */
[----:B------:R-:W-:-:S03]  /*ebf0*/  IMAD.MOV.U32 R0, RZ, RZ, 0x1 ;  /* 0x00000001ff007424 */ /* 0x000fc600078e00ff */
[----:B------:R-:W-:Y:S02]  /*ec00*/  SEL R2, R3, R40, !P4 ;  /* 0x0000002803027207 */ /* 0x000fe40006000000 */
[----:B------:R-:W-:-:S03]  /*ec10*/  SEL R40, R40, R3, !P4 ;  /* 0x0000000328287207 */ /* 0x000fc60006000000 */
[----:B------:R2:W-:Y:S04]  /*ec20*/  STL [R1+0x78], R2 ;  /* 0x0000780201007387 */ /* 0x0005e80000100800 */
.L_x_290:
[----:B------:R0:W-:Y:S01]  /*ec30*/  STL [R1+0x7c], R40 ;  /* 0x00007c2801007387 */ /* 0x0001e20000100800 */
[----:B------:R-:W-:-:S13]  /*ec40*/  LOP3.LUT P0, RZ, R0, 0xff, RZ, 0xc0, !PT ;  /* 0x000000ff00ff7812 */ /* 0x000fda000780c0ff */
[----:B0-----:R-:W-:Y:S05]  /*ec50*/  @P0 BRA `(.L_x_293) ;  /* 0xffffff2400000947 */ /* 0x001fea000383ffff */
[----:B------:R-:W-:Y:S05]  /*ec60*/  EXIT ;  /* 0x000000000000794d */ /* 0x000fea0003800000 */
.L_x_3:
[----:B------:R-:W2:Y:S01]  /*ec70*/  LDL R16, [R1+0x74] ;  /* 0x0000740001107983 */ /* 0x000ea20000100800 */
[----:B------:R-:W-:-:S03]  /*ec80*/  ULDC.64 UR4, c[0x0][0x650] ;  /* 0x0001940000047ab9 */ /* 0x000fc60000000a00 */
[----:B------:R-:W3:Y:S01]  /*ec90*/  LDL R17, [R1+0x70] ;  /* 0x0000700001117983 */ /* 0x000ee20000100800 */
[----:B------:R-:W-:Y:S01]  /*eca0*/  PRMT R4, RZ, 0x7610, R4 ;  /* 0x00007610ff047816 */ /* 0x000fe20000000004 */
[----:B------:R-:W-:Y:S02]  /*ecb0*/  IMAD.MOV.U32 R5, RZ, RZ, -0x1 ;  /* 0xffffffffff057424 */ /* 0x000fe400078e00ff */
[----:B------:R-:W-:Y:S02]  /*ecc0*/  IMAD.MOV.U32 R6, RZ, RZ, -0x1 ;  /* 0xffffffffff067424 */ /* 0x000fe400078e00ff */
[----:B------:R-:W-:Y:S01]  /*ecd0*/  IMAD.MOV.U32 R11, RZ, RZ, -0x1 ;  /* 0xffffffffff0b7424 */ /* 0x000fe200078e00ff */
[----:B--2---:R-:W-:-:S04]  /*ece0*/  ISETP.GE.U32.AND P0, PT, R16, UR4, PT ;  /* 0x0000000410007c0c */ /* 0x004fc8000bf06070 */
[----:B---3--:R-:W-:-:S13]  /*ecf0*/  ISETP.GE.U32.AND.EX P0, PT, R17, UR5, PT, P0 ;  /* 0x0000000511007c0c */ /* 0x008fda000bf06100 */
[----:B------:R-:W-:Y:S05]  /*ed00*/  @P0 BRA `(.L_x_294) ;  /* 0x00000004005c0947 */ /* 0x000fea0003800000 */
        /* <DEDUP_REMOVED lines=18> */
.L_x_295:
[-CC-:B------:R-:W-:Y:S01]  /*ee30*/  SHF.R.U64 R11, R8, R12.reuse, R9.reuse ;  /* 0x0000000c080b7219 */ /* 0x180fe20000001209 */
[----:B------:R-:W0:Y:S01]  /*ee40*/  LDC.64 R20, c[0x0][0x640] ;  /* 0x00019000ff147b82 */ /* 0x000e220000000a00 */
[----:B------:R-:W-:Y:S01]  /*ee50*/  SHF.R.U32.HI R3, RZ, R12, R9 ;  /* 0x0000000cff037219 */ /* 0x000fe20000011609 */
[----:B------:R-:W-:Y:S01]  /*ee60*/  ULDC UR4, c[0x0][0x150] ;  /* 0x0000540000047ab9 */ /* 0x000fe20000000800 */
[----:B------:R-:W-:Y:S01]  /*ee70*/  IADD3 R7, P0, RZ, -R11, RZ ;  /* 0x8000000bff077210 */ /* 0x000fe20007f1e0ff */
[----:B------:R-:W-:Y:S01]  /*ee80*/  IMAD.MOV.U32 R4, RZ, RZ, R16 ;  /* 0x000000ffff047224 */ /* 0x000fe200078e0010 */
[----:B------:R-:W-:Y:S01]  /*ee90*/  I2FP.F32.U32 R6, R2 ;  /* 0x0000000200067245 */ /* 0x000fe20000201000 */
[----:B------:R-:W-:Y:S02]  /*eea0*/  IMAD.MOV.U32 R5, RZ, RZ, R17 ;  /* 0x000000ffff057224 */ /* 0x000fe400078e0011 */
[----:B------:R-:W1:Y:S01]  /*eeb0*/  LDC R10, c[0x0][0x618] ;  /* 0x00018600ff0a7b82 */ /* 0x000e620000000800 */
[----:B------:R-:W-:-:S02]  /*eec0*/  IMAD.X R3, RZ, RZ, ~R3, P0 ;  /* 0x000000ffff037224 */ /* 0x000fc400000e0e03 */
[----:B------:R-:W-:Y:S01]  /*eed0*/  FMUL R9, R6, UR4 ;  /* 0x0000000406097c20 */ /* 0x000fe20008400000 */
[----:B------:R-:W-:Y:S01]  /*eee0*/  IMAD.WIDE.U32 R4, R7, R14, R4 ;  /* 0x0000000e07047225 */ /* 0x000fe200078e0004 */
[----:B------:R-:W-:-:S03]  /*eef0*/  ULDC UR4, c[0x0][0x154] ;  /* 0x0000550000047ab9 */ /* 0x000fc60000000800 */
[----:B------:R-:W-:Y:S01]  /*ef00*/  IMAD R6, R3, R14, RZ ;  /* 0x0000000e03067224 */ /* 0x000fe200078e02ff */
[----:B------:R-:W2:Y:S01]  /*ef10*/  LDC R13, c[0x0][0x144] ;  /* 0x00005100ff0d7b82 */ /* 0x000ea20000000800 */
[----:B------:R-:W3:Y:S02]  /*ef20*/  F2I.U32.TRUNC.NTZ R9, R9 ;  /* 0x0000000900097305 */ /* 0x000ee4000020f000 */
[----:B------:R-:W-:Y:S02]  /*ef30*/  IMAD R3, R7, R15, R6 ;  /* 0x0000000f07037224 */ /* 0x000fe400078e0206 */
[----:B------:R-:W-:Y:S02]  /*ef40*/  IMAD.MOV.U32 R6, RZ, RZ, -0x1 ;  /* 0xffffffffff067424 */ /* 0x000fe400078e00ff */
[----:B------:R-:W-:Y:S01]  /*ef50*/  IMAD.IADD R3, R5, 0x1, R3 ;  /* 0x0000000105037824 */ /* 0x000fe200078e0203 */
[----:B------:R-:W4:Y:S01]  /*ef60*/  LDC R12, c[0x0][0x608] ;  /* 0x00018200ff0c7b82 */ /* 0x000f220000000800 */
[----:B------:R-:W-:-:S02]  /*ef70*/  I2FP.F32.U32 R5, R0 ;  /* 0x0000000000057245 */ /* 0x000fc40000201000 */
[----:B0-----:R-:W-:-:S03]  /*ef80*/  ISETP.NE.U32.AND P0, PT, R20, RZ, PT ;  /* 0x000000ff1400720c */ /* 0x001fc60003f05070 */
[----:B------:R-:W-:Y:S01]  /*ef90*/  FMUL R5, R5, UR4 ;  /* 0x0000000405057c20 */ /* 0x000fe20008400000 */
[----:B------:R-:W-:Y:S01]  /*efa0*/  ISETP.NE.AND.EX P0, PT, R21, RZ, PT, P0 ;  /* 0x000000ff1500720c */ /* 0x000fe20003f05300 */
[----:B------:R-:W0:Y:S01]  /*efb0*/  LDC R7, c[0x0][0x658] ;  /* 0x00019600ff077b82 */ /* 0x000e220000000800 */
[-C--:B-1----:R-:W-:Y:S01]  /*efc0*/  SHF.R.U64 R8, R4, R10.reuse, R3 ;  /* 0x0000000a04087219 */ /* 0x082fe20000001203 */
[----:B---3--:R-:W-:Y:S01]  /*efd0*/  IMAD.MOV R4, RZ, RZ, -R9 ;  /* 0x000000ffff047224 */ /* 0x008fe200078e0a09 */
[----:B------:R-:W-:Y:S02]  /*efe0*/  SHF.R.U32.HI R3, RZ, R10, R3 ;  /* 0x0000000aff037219 */ /* 0x000fe40000011603 */
[----:B------:R1:W3:Y:S03]  /*eff0*/  F2I.U32.TRUNC.NTZ R10, R5 ;  /* 0x00000005000a7305 */ /* 0x0002e6000020f000 */
[----:B------:R-:W1:Y:S01]  /*f000*/  LDC R17, c[0x0][0x148] ;  /* 0x00005200ff117b82 */ /* 0x000e620000000800 */
[----:B--2---:R-:W-:-:S02]  /*f010*/  IMAD R19, R13, R4, R2 ;  /* 0x000000040d137224 */ /* 0x004fc400078e0202 */
[----:B------:R-:W-:-:S05]  /*f020*/  IMAD.MOV.U32 R4, RZ, RZ, 0x1 ;  /* 0x00000001ff047424 */ /* 0x000fca00078e00ff */
[----:B------:R-:W2:Y:S01]  /*f030*/  LDC R14, c[0x0][0x600] ;  /* 0x00018000ff0e7b82 */ /* 0x000ea20000000800 */
[-CC-:B----4-:R-:W-:Y:S02]  /*f040*/  SHF.R.U64 R13, R8, R12.reuse, R3.reuse ;  /* 0x0000000c080d7219 */ /* 0x190fe40000001203 */
[----:B------:R-:W-:-:S05]  /*f050*/  SHF.R.U32.HI R2, RZ, R12, R3 ;  /* 0x0000000cff027219 */ /* 0x000fca0000011603 */
[----:B------:R-:W4:Y:S01]  /*f060*/  LDC R16, c[0x0][0x648] ;  /* 0x00019200ff107b82 */ /* 0x000f220000000800 */
[-CC-:B0-----:R-:W-:Y:S02]  /*f070*/  SHF.R.U64 R15, R13, R7.reuse, R2.reuse ;  /* 0x000000070d0f7219 */ /* 0x181fe40000001202 */
[-C--:B------:R-:W-:Y:S02]  /*f080*/  SHF.L.U32 R6, R6, R7.reuse, RZ ;  /* 0x0000000706067219 */ /* 0x080fe400000006ff */
[-C--:B------:R-:W-:Y:S01]  /*f090*/  SHF.R.U32.HI R3, RZ, R7.reuse, R2 ;  /* 0x00000007ff037219 */ /* 0x080fe20000011602 */
[----:B------:R-:W-:Y:S01]  /*f0a0*/  IMAD.MOV.U32 R2, RZ, RZ, R15 ;  /* 0x000000ffff027224 */ /* 0x000fe200078e000f */
[----:B------:R-:W-:Y:S01]  /*f0b0*/  SHF.L.U32 R12, R4, R7, RZ ;  /* 0x00000007040c7219 */ /* 0x000fe200000006ff */
[----:B------:R-:W0:Y:S01]  /*f0c0*/  LDC R18, c[0x0][0x638] ;  /* 0x00018e00ff127b82 */ /* 0x000e220000000800 */
[----:B------:R-:W-:-:S07]  /*f0d0*/  LOP3.LUT R22, RZ, R6, RZ, 0x33, !PT ;  /* 0x00000006ff167212 */ /* 0x000fce00078e33ff */
        /* <DEDUP_REMOVED lines=12> */
.L_x_296:
[----:B----4-:R-:W-:Y:S01]  /*f1a0*/  SHF.R.U64 R3, R2, R16, R3 ;  /* 0x0000001002037219 */ /* 0x010fe20000001203 */
[----:B--2---:R-:W-:Y:S01]  /*f1b0*/  VIADD R5, R14, 0xffffffff ;  /* 0xffffffff0e057836 */ /* 0x004fe20000000000 */
[----:B------:R-:W-:Y:S01]  /*f1c0*/  LOP3.LUT R2, R13, R22, RZ, 0xc0, !PT ;  /* 0x000000160d027212 */ /* 0x000fe200078ec0ff */
[----:B------:R-:W-:Y:S02]  /*f1d0*/  IMAD.MOV R10, RZ, RZ, -R10 ;  /* 0x000000ffff0a7224 */ /* 0x000fe400078e0a0a */
[----:B------:R-:W-:Y:S02]  /*f1e0*/  IMAD.MOV R4, RZ, RZ, -R3 ;  /* 0x000000ffff047224 */ /* 0x000fe400078e0a03 */
[----:B------:R-:W-:Y:S01]  /*f1f0*/  IMAD R2, R12, R3, R2 ;  /* 0x000000030c027224 */ /* 0x000fe200078e0202 */
[----:B------:R-:W-:Y:S01]  /*f200*/  LOP3.LUT R3, R8, R5, RZ, 0xc0, !PT ;  /* 0x0000000508037212 */ /* 0x000fe200078ec0ff */
[----:B------:R-:W-:Y:S02]  /*f210*/  @P4 IMAD R19, R17, R10, R0 ;  /* 0x0000000a11134224 */ /* 0x000fe400078e0200 */
[----:B0-----:R-:W-:-:S02]  /*f220*/  IMAD R0, R4, R18, R15 ;  /* 0x0000001204007224 */ /* 0x001fc400078e020f */
[----:B------:R-:W-:Y:S02]  /*f230*/  IMAD R5, R2, R23, R19 ;  /* 0x0000001702057224 */ /* 0x000fe400078e0213 */
[----:B------:R-:W-:Y:S02]  /*f240*/  IMAD R0, R0, R14, R3 ;  /* 0x0000000e00007224 */ /* 0x000fe400078e0203 */
[----:B------:R-:W-:-:S03]  /*f250*/  IMAD.MOV.U32 R4, RZ, RZ, 0x1 ;  /* 0x00000001ff047424 */ /* 0x000fc600078e00ff */
[----:B------:R-:W-:Y:S02]  /*f260*/  SEL R6, R0, R5, !P4 ;  /* 0x0000000500067207 */ /* 0x000fe40006000000 */
[----:B------:R-:W-:-:S07]  /*f270*/  SEL R5, R5, R0, !P4 ;  /* 0x0000000005057207 */ /* 0x000fce0006000000 */
.L_x_294:
[----:B------:R-:W-:-:S08]  /*f280*/  NOP ;  /* 0x0000000000007918 */ /* 0x000fd00000000000 */
[----:B------:R-:W0:-:S00]  /*f290*/  USETMAXREG.DEALLOC.CTAPOOL 0x28 ;  /* 0x00000028000079c8 */ /* 0x000e0000080e0500 */
[----:B------:R-:W-:-:S13]  /*f2a0*/  ISETP.NE.AND P0, PT, RZ, UR8, PT ;  /* 0x00000008ff007c0c */ /* 0x000fda000bf05270 */
[----:B------:R-:W-:Y:S05]  /*f2b0*/  @P0 EXIT ;  /* 0x000000000000094d */ /* 0x000fea0003800000 */
[----:B0-----:R-:W-:Y:S01]  /*f2c0*/  LOP3.LUT P0, RZ, R4, 0xff, RZ, 0xc0, !PT ;  /* 0x000000ff04ff7812 */ /* 0x001fe2000780c0ff */
[----:B------:R-:W-:Y:S02]  /*f2d0*/  IMAD.MOV.U32 R0, RZ, RZ, 0x1 ;  /* 0x00000001ff007424 */ /* 0x000fe400078e00ff */
[----:B------:R-:W-:-:S10]  /*f2e0*/  IMAD.MOV.U32 R8, RZ, RZ, RZ ;  /* 0x000000ffff087224 */ /* 0x000fd400078e00ff */
[----:B------:R-:W-:Y:S05]  /*f2f0*/  @!P0 BRA `(.L_x_297) ;  /* 0x0000000c00508947 */ /* 0x000fea0003800000 */
[----:B------:R-:W0:Y:S01]  /*f300*/  S2R R2, SR_TID.X ;  /* 0x0000000000027919 */ /* 0x000e220000002100 */
[----:B------:R-:W-:Y:S01]  /*f310*/  ULDC UR4, c[0x0][0x28c] ;  /* 0x0000a30000047ab9 */ /* 0x000fe20000000800 */
[----:B------:R-:W-:Y:S01]  /*f320*/  ULDC UR6, c[0x0][0x658] ;  /* 0x0001960000067ab9 */ /* 0x000fe20000000800 */
[----:B------:R-:W-:Y:S01]  /*f330*/  UIADD3 UR10, UR4, 0x7f, URZ ;  /* 0x0000007f040a7890 */ /* 0x000fe2000fffe03f */
[----:B------:R-:W-:Y:S01]  /*f340*/  BSSY B0, `(.L_x_297) ;  /* 0x00000cf000007945 */ /* 0x000fe20003800000 */
[----:B------:R-:W-:Y:S01]  /*f350*/  UMOV UR7, 0xffffffff ;  /* 0xffffffff00077882 */ /* 0x000fe20000000000 */
[----:B------:R-:W-:Y:S01]  /*f360*/  ULDC UR5, c[0x0][0x600] ;  /* 0x0001800000057ab9 */ /* 0x000fe20000000800 */
[----:B------:R-:W-:Y:S01]  /*f370*/  UMOV UR9, 0x1 ;  /* 0x0000000100097882 */ /* 0x000fe20000000000 */
[----:B------:R-:W-:Y:S01]  /*f380*/  USHF.L.U32 UR7, UR7, UR6, URZ ;  /* 0x0000000607077299 */ /* 0x000fe2000800063f */
[----:B------:R-:W-:Y:S01]  /*f390*/  IMAD.MOV.U32 R9, RZ, RZ, 0x1 ;  /* 0x00000001ff097424 */ /* 0x000fe200078e00ff */
[----:B------:R-:W-:Y:S01]  /*f3a0*/  UIADD3 UR4, UR5, -0x1, URZ ;  /* 0xffffffff05047890 */ /* 0x000fe2000fffe03f */
[----:B------:R-:W-:Y:S01]  /*f3b0*/  IMAD.MOV.U32 R0, RZ, RZ, 0x1 ;  /* 0x00000001ff007424 */ /* 0x000fe200078e00ff */
[----:B------:R-:W-:Y:S01]  /*f3c0*/  USHF.R.S32.HI UR11, URZ, 0x1f, UR10 ;  /* 0x0000001f3f0b7899 */ /* 0x000fe2000801140a */
[----:B------:R-:W-:Y:S01]  /*f3d0*/  IMAD.MOV.U32 R8, RZ, RZ, RZ ;  /* 0x000000ffff087224 */ /* 0x000fe200078e00ff */
[----:B------:R-:W-:Y:S01]  /*f3e0*/  ULDC UR8, c[0x0][0xc] ;  /* 0x0000030000087ab9 */ /* 0x000fe20000000800 */
[----:B------:R-:W-:-:S02]  /*f3f0*/  USHF.L.U32 UR5, UR9, UR6, URZ ;  /* 0x0000000609057299 */ /* 0x000fc4000800063f */
[----:B------:R-:W-:Y:S01]  /*f400*/  ULEA.HI UR11, UR11, UR10, URZ, 0x7 ;  /* 0x0000000a0b0b7291 */ /* 0x000fe2000f8f383f */
[----:B------:R-:W-:Y:S01]  /*f410*/  ULDC UR9, c[0x0][0x10] ;  /* 0x0000040000097ab9 */ /* 0x000fe20000000800 */
[----:B------:R-:W-:Y:S02]  /*f420*/  ULOP3.LUT UR6, URZ, UR7, URZ, 0x33, !UPT ;  /* 0x000000073f067292 */ /* 0x000fe4000f8e333f */
[----:B------:R-:W-:Y:S01]  /*f430*/  UIMAD.WIDE.U32 UR8, UR8, UR9, URZ ;  /* 0x00000009080872a5 */ /* 0x000fe2000f8e003f */
[----:B------:R-:W-:Y:S01]  /*f440*/  ULDC UR7, c[0x0][0x14] ;  /* 0x0000050000077ab9 */ /* 0x000fe20000000800 */
[----:B------:R-:W-:Y:S02]  /*f450*/  USHF.R.S32.HI UR20, URZ, 0x7, UR11 ;  /* 0x000000073f147899 */ /* 0x000fe4000801140b */
[----:B------:R-:W-:Y:S02]  /*f460*/  UIMAD.WIDE.U32 UR22, UR8, UR7, URZ ;  /* 0x00000007081672a5 */ /* 0x000fe4000f8e003f */
[----:B------:R-:W-:-:S02]  /*f470*/  UIMAD UR18, UR9, UR7, URZ ;  /* 0x00000007091272a4 */ /* 0x000fc4000f8e023f */
[----:B------:R-:W-:Y:S01]  /*f480*/  ULOP3.LUT UR26, UR13, 0x2, URZ, 0xfc, !UPT ;  /* 0x000000020d1a7892 */ /* 0x000fe2000f8efc3f */
[C---:B0-----:R-:W-:Y:S01]  /*f490*/  LOP3.LUT P2, RZ, R2.reuse, 0x7f, RZ, 0xc0, !PT ;  /* 0x0000007f02ff7812 */ /* 0x041fe2000784c0ff */
[----:B------:R-:W-:Y:S01]  /*f4a0*/  UIADD3 UR18, UR23, UR18, URZ ;  /* 0x0000001217127290 */ /* 0x000fe2000fffe03f */
[----:B------:R-:W-:Y:S01]  /*f4b0*/  LOP3.LUT P0, RZ, R2, 0x1f, RZ, 0xc0, !PT ;  /* 0x0000001f02ff7812 */ /* 0x000fe2000780c0ff */
[----:B------:R-:W-:Y:S01]  /*f4c0*/  UIADD3 UR27, UR20, 0x1, URZ ;  /* 0x00000001141b7890 */ /* 0x000fe2000fffe03f */
[----:B------:R-:W-:Y:S02]  /*f4d0*/  ULDC.64 UR24, c[0x0][0x198] ;  /* 0x0000660000187ab9 */ /* 0x000fe40000000a00 */
[----:B------:R-:W-:-:S13]  /*f4e0*/  PLOP3.LUT P0, PT, P0, P2, PT, 0x8a, 0x0 ;  /* 0x000000000000781c */ /* 0x000fda0000705172 */
.L_x_309:
[----:B------:R-:W-:-:S03]  /*f4f0*/  UMOV UR7, 0xffffffff ;  /* 0xffffffff00077882 */ /* 0x000fc60000000000 */
[----:B------:R-:W-:Y:S05]  /*f500*/  BRA.DIV UR7, `(.L_x_298) ;  /* 0x0000001207107947 */ /* 0x000fea000b800000 */
[----:B------:R-:W-:-:S13]  /*f510*/  ELECT P1, URZ, PT ;  /* 0x00000000003f782f */ /* 0x000fda0003820000 */
.L_x_322:
[----:B------:R-:W0:Y:S01]  /*f520*/  LDC R2, c[0x0][0x28c] ;  /* 0x0000a300ff027b82 */ /* 0x000e220000000800 */
[----:B------:R-:W-:Y:S01]  /*f530*/  BSSY B1, `(.L_x_299) ;  /* 0x0000038000017945 */ /* 0x000fe20003800000 */
[----:B0-----:R-:W-:-:S13]  /*f540*/  ISETP.LT.OR P1, PT, R2, 0x1, !P1 ;  /* 0x000000010200780c */ /* 0x001fda0004f21670 */
[----:B------:R-:W-:Y:S05]  /*f550*/  @P1 BRA `(.L_x_300) ;  /* 0x0000000000d41947 */ /* 0x000fea0003800000 */
[----:B------:R-:W-:Y:S02]  /*f560*/  IMAD.SHL.U32 R6, R6, 0x80, RZ ;  /* 0x0000008006067824 */ /* 0x000fe400078e00ff */
[----:B------:R-:W-:Y:S02]  /*f570*/  IMAD.SHL.U32 R7, R5, 0x100, RZ ;  /* 0x0000010005077824 */ /* 0x000fe400078e00ff */
[----:B------:R-:W-:Y:S02]  /*f580*/  IMAD.MOV.U32 R12, RZ, RZ, RZ ;  /* 0x000000ffff0c7224 */ /* 0x000fe400078e00ff */
[----:B------:R-:W-:Y:S02]  /*f590*/  IMAD.U32 R14, RZ, RZ, UR27 ;  /* 0x0000001bff0e7e24 */ /* 0x000fe4000f8e00ff */
[----:B------:R-:W-:Y:S02]  /*f5a0*/  IMAD.MOV.U32 R2, RZ, RZ, R0 ;  /* 0x000000ffff027224 */ /* 0x000fe400078e0000 */
[----:B------:R-:W-:-:S07]  /*f5b0*/  IMAD.MOV.U32 R3, RZ, RZ, R8 ;  /* 0x000000ffff037224 */ /* 0x000fce00078e0008 */
.L_x_304:
[----:B------:R-:W0:Y:S01]  /*f5c0*/  S2R R5, SR_CgaCtaId ;  /* 0x0000000000057919 */ /* 0x000e220000008800 */
[----:B------:R-:W-:-:S04]  /*f5d0*/  MOV R4, 0x400 ;  /* 0x0000040000047802 */ /* 0x000fc80000000f00 */
[----:B0-----:R-:W-:Y:S02]  /*f5e0*/  LEA R10, R5, R4, 0x18 ;  /* 0x00000004050a7211 */ /* 0x001fe400078ec0ff */
[----:B------:R-:W-:Y:S01]  /*f5f0*/  SHF.L.U32 R4, R2, 0x1f, RZ ;  /* 0x0000001f02047819 */ /* 0x000fe200000006ff */
[----:B------:R-:W0:Y:S02]  /*f600*/  @!P2 LDC R5, c[0x0][0x500] ;  /* 0x00014000ff05ab82 */ /* 0x000e240000000800 */
[----:B------:R-:W-:-:S04]  /*f610*/  IMAD R13, R3, 0x8, R10 ;  /* 0x00000008030d7824 */ /* 0x000fc800078e020a */
[----:B------:R-:W1:Y:S02]  /*f620*/  SYNCS.PHASECHK.TRANS64.TRYWAIT P1, [R13+URZ+0x30], R4 ;  /* 0x000030040d0075a7 */ /* 0x000e64000802017f */
[----:B-1----:R-:W-:Y:S05]  /*f630*/  @!P1 BRA `(.L_x_301) ;  /* 0x0000000c00e49947 */ /* 0x002fea0003800000 */
.L_x_323:
[----:B------:R-:W-:Y:S01]  /*f640*/  UPRMT UR7, UR26, 0x9910, URZ ;  /* 0x000099101a077896 */ /* 0x000fe2000800003f */
[----:B0-----:R0:W-:Y:S03]  /*f650*/  @!P2 SYNCS.ARRIVE.TRANS64 RZ, [R13+URZ], R5 ;  /* 0x000000050dffa9a7 */ /* 0x0011e6000800003f */
[----:B------:R-:W-:-:S06]  /*f660*/  UISETP.NE.AND UP0, UPT, UR7, 0x2, UPT ;  /* 0x000000020700788c */ /* 0x000fcc000bf05270 */
[----:B------:R-:W-:-:S13]  /*f670*/  PLOP3.LUT P1, PT, PT, PT, UP0, 0x80, 0x0 ;  /* 0x000000000000781c */ /* 0x000fda0003f2f008 */
[----:B0-----:R-:W-:Y:S05]  /*f680*/  @P1 BRA `(.L_x_302) ;  /* 0x0000000000041947 */ /* 0x001fea0003800000 */
[----:B------:R-:W-:Y:S01]  /*f690*/  BPT.TRAP 0x1 ;  /* 0x000000040000795c */ /* 0x000fe20000300000 */
.L_x_302:
[----:B------:R-:W-:Y:S05]  /*f6a0*/  @P0 BRA `(.L_x_303) ;  /* 0x0000000000040947 */ /* 0x000fea0003800000 */
[----:B------:R-:W-:Y:S01]  /*f6b0*/  BPT.TRAP 0x1 ;  /* 0x000000040000795c */ /* 0x000fe20000300000 */
.L_x_303:
[--C-:B-1----:R-:W-:Y:S01]  /*f6c0*/  IMAD R4, R3, 0x8000, R10.reuse ;  /* 0x0000800003047824 */ /* 0x102fe200078e020a */
[----:B------:R-:W-:Y:S01]  /*f6d0*/  R2UR UR9, R13 ;  /* 0x000000000d0972ca */ /* 0x000fe200000e0000 */
[----:B------:R-:W-:Y:S01]  /*f6e0*/  IMAD R10, R3, 0x4000, R10 ;  /* 0x00004000030a7824 */ /* 0x000fe200078e020a */
[----:B------:R-:W-:Y:S01]  /*f6f0*/  UIADD3 UR14, UP0, UR24, 0xf0, URZ ;  /* 0x000000f0180e7890 */ /* 0x000fe2000ff1e03f */
[----:B------:R-:W-:Y:S01]  /*f700*/  VIADD R14, R14, 0xffffffff ;  /* 0xffffffff0e0e7836 */ /* 0x000fe20000000000 */
[----:B------:R-:W-:Y:S01]  /*f710*/  R2UR UR7, R4 ;  /* 0x00000000040772ca */ /* 0x000fe200000e0000 */
[----:B------:R-:W-:Y:S01]  /*f720*/  UIADD3 UR28, UP1, UR24, 0x1f0, URZ ;  /* 0x000001f0181c7890 */ /* 0x000fe2000ff3e03f */
[----:B------:R-:W-:Y:S01]  /*f730*/  R2UR UR8, R10 ;  /* 0x000000000a0872ca */ /* 0x000fe200000e0000 */
[----:B------:R-:W-:Y:S01]  /*f740*/  UIADD3.X UR15, URZ, UR25, URZ, UP0, !UPT ;  /* 0x000000193f0f7290 */ /* 0x000fe200087fe43f */
[----:B------:R-:W-:Y:S01]  /*f750*/  R2UR UR11, R7 ;  /* 0x00000000070b72ca */ /* 0x000fe200000e0000 */
[----:B------:R-:W-:Y:S01]  /*f760*/  VIADD R3, R3, 0x1 ;  /* 0x0000000103037836 */ /* 0x000fe20000000000 */
[----:B------:R-:W-:Y:S01]  /*f770*/  R2UR UR10, R12 ;  /* 0x000000000c0a72ca */ /* 0x000fe200000e0000 */
[----:B------:R-:W-:Y:S01]  /*f780*/  UIADD3.X UR29, URZ, UR25, URZ, UP1, !UPT ;  /* 0x000000193f1d7290 */ /* 0x000fe20008ffe43f */
[----:B------:R-:W-:Y:S01]  /*f790*/  R2UR UR12, R11 ;  /* 0x000000000b0c72ca */ /* 0x000fe200000e0000 */
[----:B------:R-:W-:Y:S01]  /*f7a0*/  UMOV UR16, 0x0 ;  /* 0x0000000000107882 */ /* 0x000fe20000000000 */
[----:B------:R-:W-:Y:S01]  /*f7b0*/  R2UR UR21, R6 ;  /* 0x00000000061572ca */ /* 0x000fe200000e0000 */
[----:B------:R-:W-:Y:S01]  /*f7c0*/  UMOV UR17, 0x10000000 ;  /* 0x1000000000117882 */ /* 0x000fe20000000000 */
[----:B------:R-:W-:Y:S01]  /*f7d0*/  ISETP.GT.AND P3, PT, R14, 0x1, PT ;  /* 0x000000010e00780c */ /* 0x000fe20003f64270 */
[----:B------:R-:W-:Y:S01]  /*f7e0*/  UIADD3 UR7, UR7, 0x180, URZ ;  /* 0x0000018007077890 */ /* 0x000fe2000fffe03f */
[----:B------:R-:W-:Y:S01]  /*f7f0*/  ISETP.NE.AND P1, PT, R3, 0x6, PT ;  /* 0x000000060300780c */ /* 0x000fe20003f25270 */
[----:B------:R-:W-:Y:S01]  /*f800*/  UIADD3 UR19, UR8, 0x30180, URZ ;  /* 0x0003018008137890 */ /* 0x000fe2000fffe03f */
[----:B------:R-:W-:-:S02]  /*f810*/  VIADD R12, R12, 0x80 ;  /* 0x000000800c0c7836 */ /* 0x000fc40000000000 */
[----:B------:R-:W-:Y:S02]  /*f820*/  SEL R5, RZ, 0x1, P1 ;  /* 0x00000001ff057807 */ /* 0x000fe40000800000 */
[----:B------:R-:W-:Y:S01]  /*f830*/  UMOV UR8, UR7 ;  /* 0x0000000700087c82 */ /* 0x000fe20008000000 */
[----:B------:R-:W-:Y:S01]  /*f840*/  SEL R3, R3, RZ, P1 ;  /* 0x000000ff03037207 */ /* 0x000fe20000800000 */
[----:B------:R0:W-:Y:S01]  /*f850*/  UTMALDG.3D [UR8], [UR14], desc[UR16] ;  /* 0x000010080e0075b4 */ /* 0x0001e20008011000 */
[----:B------:R-:W-:Y:S01]  /*f860*/  LOP3.LUT R2, R2, R5, RZ, 0x3c, !PT ;  /* 0x0000000502027212 */ /* 0x000fe200078e3cff */
[----:B0-----:R-:W-:Y:S01]  /*f870*/  UMOV UR8, UR19 ;  /* 0x0000001300087c82 */ /* 0x001fe20008000000 */
[----:B------:R-:W-:Y:S02]  /*f880*/  UMOV UR11, UR21 ;  /* 0x00000015000b7c82 */ /* 0x000fe40008000000 */
[----:B------:R0:W-:Y:S02]  /*f890*/  UTMALDG.3D [UR8], [UR28], desc[UR16] ;  /* 0x000010081c0075b4 */ /* 0x0001e40008011000 */
[----:B0-----:R-:W-:Y:S05]  /*f8a0*/  @P3 BRA `(.L_x_304) ;  /* 0xfffffffc00443947 */ /* 0x001fea000383ffff */
.L_x_300:
[----:B------:R-:W-:Y:S05]  /*f8b0*/  BSYNC B1 ;  /* 0x0000000000017941 */ /* 0x000fea0003800000 */
.L_x_299:
[----:B------:R-:W2:Y:S01]  /*f8c0*/  LDL.LU R15, [R1+0x70] ;  /* 0x00007000010f7983 */ /* 0x000ea20000300800 */
[----:B------:R-:W-:Y:S01]  /*f8d0*/  LOP3.LUT P5, RZ, R9, 0xff, RZ, 0xc0, !PT ;  /* 0x000000ff09ff7812 */ /* 0x000fe200078ac0ff */
[----:B------:R-:W-:Y:S01]  /*f8e0*/  VIADD R8, R8, UR20 ;  /* 0x0000001408087c36 */ /* 0x000fe20008000000 */
[----:B------:R-:W-:Y:S01]  /*f8f0*/  ULDC.64 UR8, c[0x0][0x650] ;  /* 0x0001940000087ab9 */ /* 0x000fe20000000a00 */
[----:B------:R-:W3:Y:S01]  /*f900*/  LDL.LU R13, [R1+0x74] ;  /* 0x00007400010d7983 */ /* 0x000ee20000300800 */
[----:B------:R-:W-:Y:S01]  /*f910*/  IMAD.U32 R5, RZ, RZ, UR20 ;  /* 0x00000014ff057e24 */ /* 0x000fe2000f8e00ff */
[----:B------:R-:W-:Y:S01]  /*f920*/  UISETP.GE.U32.AND UP0, UPT, UR20, 0x6, UPT ;  /* 0x000000061400788c */ /* 0x000fe2000bf06070 */
[----:B------:R-:W-:Y:S01]  /*f930*/  ISETP.GT.U32.AND P1, PT, R8, 0x5, PT ;  /* 0x000000050800780c */ /* 0x000fe20003f24070 */
[----:B------:R-:W-:Y:S01]  /*f940*/  BSSY B1, `(.L_x_305) ;  /* 0x000006c000017945 */ /* 0x000fe20003800000 */
[----:B------:R-:W-:Y:S01]  /*f950*/  IMAD.MOV.U32 R6, RZ, RZ, -0x1 ;  /* 0xffffffffff067424 */ /* 0x000fe200078e00ff */
[----:B------:R-:W-:Y:S01]  /*f960*/  PRMT R9, RZ, 0x7610, R9 ;  /* 0x00007610ff097816 */ /* 0x000fe20000000009 */
[----:B------:R-:W-:Y:S01]  /*f970*/  IMAD.MOV.U32 R11, RZ, RZ, -0x1 ;  /* 0xffffffffff0b7424 */ /* 0x000fe200078e00ff */
[----:B------:R-:W-:-:S02]  /*f980*/  ISETP.LT.U32.AND P1, PT, R5, 0x6, P1 ;  /* 0x000000060500780c */ /* 0x000fc40000f21070 */
[----:B------:R-:W0:Y:S01]  /*f990*/  @P5 S2R R3, SR_CgaCtaId ;  /* 0x0000000000035919 */ /* 0x000e220000008800 */
[----:B------:R-:W-:Y:S02]  /*f9a0*/  @P5 MOV R2, 0x400 ;  /* 0x0000040000025802 */ /* 0x000fe40000000f00 */
[----:B------:R-:W-:Y:S02]  /*f9b0*/  PLOP3.LUT P3, PT, PT, PT, UP0, 0x80, 0x0 ;  /* 0x000000000000781c */ /* 0x000fe40003f6f008 */
[----:B0-----:R-:W-:Y:S01]  /*f9c0*/  @P5 LEA R4, R3, R2, 0x18 ;  /* 0x0000000203045211 */ /* 0x001fe200078ec0ff */
[----:B------:R-:W-:-:S03]  /*f9d0*/  IMAD.WIDE.U32 R2, R8, -0x55555555, RZ ;  /* 0xaaaaaaab08027825 */ /* 0x000fc600078e00ff */
[----:B------:R0:W-:Y:S02]  /*f9e0*/  @P5 SYNCS.ARRIVE.TRANS64.A1T0 RZ, [R4+URZ+0x78], RZ ;  /* 0x000078ff04ff59a7 */ /* 0x0001e4000810003f */
[----:B------:R-:W-:Y:S02]  /*f9f0*/  SHF.R.U32.HI R5, RZ, 0x2, R3 ;  /* 0x00000002ff057819 */ /* 0x000fe40000011603 */
[----:B------:R-:W-:Y:S02]  /*fa00*/  SEL R3, RZ, 0x1, !P1 ;  /* 0x00000001ff037807 */ /* 0x000fe40004800000 */
[----:B------:R-:W-:Y:S01]  /*fa10*/  PRMT R2, RZ, 0x7610, R2 ;  /* 0x00007610ff027816 */ /* 0x000fe20000000002 */
[----:B------:R-:W-:Y:S01]  /*fa20*/  IMAD R8, R5, -0x6, R8 ;  /* 0xfffffffa05087824 */ /* 0x000fe200078e0208 */
[----:B------:R-:W-:-:S04]  /*fa30*/  LOP3.LUT R0, R0, R3, RZ, 0x3c, !PT ;  /* 0x0000000300007212 */ /* 0x000fc800078e3cff */
[----:B------:R-:W-:Y:S01]  /*fa40*/  @P3 LOP3.LUT R0, R0, 0x1, R5, 0x78, !PT ;  /* 0x0000000100003812 */ /* 0x000fe200078e7805 */
[----:B------:R-:W-:Y:S01]  /*fa50*/  IMAD.MOV.U32 R5, RZ, RZ, -0x1 ;  /* 0xffffffffff057424 */ /* 0x000fe200078e00ff */
[----:B---3--:R-:W-:-:S04]  /*fa60*/  IADD3 R13, P5, R13, UR22, RZ ;  /* 0x000000160d0d7c10 */ /* 0x008fc8000ffbe0ff */
[----:B--2---:R-:W-:Y:S01]  /*fa70*/  IADD3.X R15, R15, UR18, RZ, P5, !PT ;  /* 0x000000120f0f7c10 */ /* 0x004fe2000affe4ff */
[----:B------:R0:W-:Y:S01]  /*fa80*/  STL [R1+0x74], R13 ;  /* 0x0000740d01007387 */ /* 0x0001e20000100800 */
[----:B------:R-:W-:-:S03]  /*fa90*/  ISETP.GE.U32.AND P1, PT, R13, UR8, PT ;  /* 0x000000080d007c0c */ /* 0x000fc6000bf26070 */
[----:B------:R0:W-:Y:S01]  /*faa0*/  STL [R1+0x70], R15 ;  /* 0x0000700f01007387 */ /* 0x0001e20000100800 */
[----:B------:R-:W-:-:S13]  /*fab0*/  ISETP.GE.U32.AND.EX P1, PT, R15, UR9, PT, P1 ;  /* 0x000000090f007c0c */ /* 0x000fda000bf26110 */
[----:B0-----:R-:W-:Y:S05]  /*fac0*/  @P1 BRA `(.L_x_306) ;  /* 0x00000004004c1947 */ /* 0x001fea0003800000 */
[----:B------:R-:W-:Y:S01]  /*fad0*/  ULDC.64 UR8, c[0x0][0x628] ;  /* 0x00018a0000087ab9 */ /* 0x000fe20000000a00 */
[----:B------:R-:W0:Y:S01]  /*fae0*/  S2R R12, SR_CTAID.X ;  /* 0x00000000000c7919 */ /* 0x000e220000002500 */
[----:B------:R-:W-:Y:S01]  /*faf0*/  ISETP.NE.U32.AND P1, PT, RZ, UR8, PT ;  /* 0x00000008ff007c0c */ /* 0x000fe2000bf25070 */
[----:B------:R-:W-:Y:S01]  /*fb00*/  ULDC UR10, c[0x0][0x630] ;  /* 0x00018c00000a7ab9 */ /* 0x000fe20000000800 */
[----:B------:R-:W-:Y:S01]  /*fb10*/  IMAD.MOV.U32 R2, RZ, RZ, R13 ;  /* 0x000000ffff027224 */ /* 0x000fe200078e000d */
[----:B------:R-:W1:Y:S01]  /*fb20*/  S2R R10, SR_CTAID.Y ;  /* 0x00000000000a7919 */ /* 0x000e620000002600 */
[----:B------:R-:W-:Y:S01]  /*fb30*/  ISETP.NE.AND.EX P1, PT, RZ, UR9, PT, P1 ;  /* 0x00000009ff007c0c */ /* 0x000fe2000bf25310 */
[----:B------:R-:W-:-:S12]  /*fb40*/  IMAD.MOV.U32 R3, RZ, RZ, R15 ;  /* 0x000000ffff037224 */ /* 0x000fd800078e000f */
[----:B------:R-:W-:Y:S05]  /*fb50*/  @!P1 BRA `(.L_x_307) ;  /* 0x0000000000289947 */ /* 0x000fea0003800000 */
[----:B------:R-:W-:Y:S02]  /*fb60*/  ULDC UR7, c[0x0][0x634] ;  /* 0x00018d0000077ab9 */ /* 0x000fe40000000800 */
[----:B------:R-:W-:-:S05]  /*fb70*/  IADD3 R7, P1, R13, UR7, RZ ;  /* 0x000000070d077c10 */ /* 0x000fca000ff3e0ff */
[----:B------:R-:W-:-:S04]  /*fb80*/  IMAD.X R11, RZ, RZ, R15, P1 ;  /* 0x000000ffff0b7224 */ /* 0x000fc800008e060f */
[----:B------:R-:W-:-:S04]  /*fb90*/  IMAD.WIDE.U32 R4, R11, UR8, RZ ;  /* 0x000000080b047c25 */ /* 0x000fc8000f8e00ff */
[----:B------:R-:W-:-:S04]  /*fba0*/  IMAD.WIDE.U32 R4, P1, R7, UR9, R4 ;  /* 0x0000000907047c25 */ /* 0x000fc8000f820004 */
[----:B------:R-:W-:-:S04]  /*fbb0*/  IMAD.WIDE.U32 R6, R7, UR8, RZ ;  /* 0x0000000807067c25 */ /* 0x000fc8000f8e00ff */
[----:B------:R-:W-:Y:S01]  /*fbc0*/  IMAD.X R3, RZ, RZ, RZ, P1 ;  /* 0x000000ffff037224 */ /* 0x000fe200008e06ff */
[----:B------:R-:W-:Y:S01]  /*fbd0*/  IADD3 RZ, P1, R7, R4, RZ ;  /* 0x0000000407ff7210 */ /* 0x000fe20007f3e0ff */
[----:B------:R-:W-:-:S04]  /*fbe0*/  IMAD.MOV.U32 R2, RZ, RZ, R5 ;  /* 0x000000ffff027224 */ /* 0x000fc800078e0005 */
[----:B------:R-:W-:-:S08]  /*fbf0*/  IMAD.WIDE.U32.X R2, R11, UR9, R2, P1 ;  /* 0x000000090b027c25 */ /* 0x000fd000088e0402 */
.L_x_307:
[--C-:B------:R-:W-:Y:S01]  /*fc00*/  SHF.R.U64 R11, R2, UR10, R3.reuse ;  /* 0x0000000a020b7c19 */ /* 0x100fe20008001203 */
[----:B------:R-:W-:Y:S01]  /*fc10*/  ULDC.64 UR8, c[0x0][0x620] ;  /* 0x0001880000087ab9 */ /* 0x000fe20000000a00 */
[----:B------:R-:W-:Y:S01]  /*fc20*/  SHF.R.U32.HI R2, RZ, UR10, R3 ;  /* 0x0000000aff027c19 */ /* 0x000fe20008011603 */
[----:B------:R-:W-:Y:S01]  /*fc30*/  IMAD.MOV.U32 R3, RZ, RZ, R15 ;  /* 0x000000ffff037224 */ /* 0x000fe200078e000f */
[----:B------:R-:W-:Y:S01]  /*fc40*/  IADD3 R5, P1, RZ, -R11, RZ ;  /* 0x8000000bff057210 */ /* 0x000fe20007f3e0ff */
[----:B------:R-:W-:Y:S01]  /*fc50*/  ULDC UR7, c[0x0][0x150] ;  /* 0x0000540000077ab9 */ /* 0x000fe20000000800 */
[----:B0-----:R-:W-:Y:S01]  /*fc60*/  I2FP.F32.U32 R6, R12 ;  /* 0x0000000c00067245 */ /* 0x001fe20000201000 */
[----:B------:R-:W0:Y:S01]  /*fc70*/  LDC R7, c[0x0][0x144] ;  /* 0x00005100ff077b82 */ /* 0x000e220000000800 */
[----:B------:R-:W-:Y:S01]  /*fc80*/  ULDC.64 UR10, c[0x0][0x640] ;  /* 0x00019000000a7ab9 */ /* 0x000fe20000000a00 */
[----:B------:R-:W-:Y:S01]  /*fc90*/  IMAD.X R2, RZ, RZ, ~R2, P1 ;  /* 0x000000ffff027224 */ /* 0x000fe200008e0e02 */
[----:B------:R-:W-:Y:S01]  /*fca0*/  ISETP.NE.U32.AND P1, PT, RZ, UR10, PT ;  /* 0x0000000aff007c0c */ /* 0x000fe2000bf25070 */
[----:B------:R-:W-:Y:S01]  /*fcb0*/  FMUL R6, R6, UR7 ;  /* 0x0000000706067c20 */ /* 0x000fe20008400000 */
[----:B------:R-:W-:Y:S01]  /*fcc0*/  ULDC UR7, c[0x0][0x618] ;  /* 0x0001860000077ab9 */ /* 0x000fe20000000800 */
[----:B------:R-:W-:Y:S01]  /*fcd0*/  IMAD R4, R2, UR8, RZ ;  /* 0x0000000802047c24 */ /* 0x000fe2000f8e02ff */
[----:B------:R-:W-:Y:S01]  /*fce0*/  ISETP.NE.AND.EX P1, PT, RZ, UR11, PT, P1 ;  /* 0x0000000bff007c0c */ /* 0x000fe2000bf25310 */
[----:B------:R-:W-:Y:S01]  /*fcf0*/  IMAD.MOV.U32 R2, RZ, RZ, R13 ;  /* 0x000000ffff027224 */ /* 0x000fe200078e000d */
[----:B------:R-:W2:Y:S01]  /*fd00*/  LDC R15, c[0x0][0x148] ;  /* 0x00005200ff0f7b82 */ /* 0x000ea20000000800 */
[----:B------:R-:W3:Y:S02]  /*fd10*/  F2I.U32.TRUNC.NTZ R6, R6 ;  /* 0x0000000600067305 */ /* 0x000ee4000020f000 */
[----:B------:R-:W-:Y:S01]  /*fd20*/  IMAD.WIDE.U32 R2, R5, UR8, R2 ;  /* 0x0000000805027c25 */ /* 0x000fe2000f8e0002 */
[----:B------:R-:W-:-:S03]  /*fd30*/  ULDC UR8, c[0x0][0x154] ;  /* 0x0000550000087ab9 */ /* 0x000fc60000000800 */
[----:B------:R-:W-:Y:S01]  /*fd40*/  IMAD R5, R5, UR9, R4 ;  /* 0x0000000905057c24 */ /* 0x000fe2000f8e0204 */
[----:B------:R-:W-:-:S03]  /*fd50*/  ULDC UR9, c[0x0][0x608] ;  /* 0x0001820000097ab9 */ /* 0x000fc60000000800 */
[----:B------:R-:W-:-:S05]  /*fd60*/  IMAD.IADD R3, R3, 0x1, R5 ;  /* 0x0000000103037824 */ /* 0x000fca00078e0205 */
[----:B------:R-:W-:Y:S01]  /*fd70*/  SHF.R.U64 R13, R2, UR7, R3 ;  /* 0x00000007020d7c19 */ /* 0x000fe20008001203 */
[----:B---3--:R-:W-:Y:S01]  /*fd80*/  IMAD.MOV R6, RZ, RZ, -R6 ;  /* 0x000000ffff067224 */ /* 0x008fe200078e0a06 */
[----:B-1----:R-:W-:-:S03]  /*fd90*/  I2FP.F32.U32 R2, R10 ;  /* 0x0000000a00027245 */ /* 0x002fc60000201000 */
[----:B0-----:R-:W-:Y:S02]  /*fda0*/  IMAD R19, R7, R6, R12 ;  /* 0x0000000607137224 */ /* 0x001fe400078e020c */
[----:B------:R-:W-:Y:S01]  /*fdb0*/  FMUL R4, R2, UR8 ;  /* 0x0000000802047c20 */ /* 0x000fe20008400000 */
[----:B------:R-:W-:Y:S01]  /*fdc0*/  SHF.R.U32.HI R2, RZ, UR7, R3 ;  /* 0x00000007ff027c19 */ /* 0x000fe20008011603 */
[----:B------:R-:W-:Y:S02]  /*fdd0*/  ULDC UR7, c[0x0][0x658] ;  /* 0x0001960000077ab9 */ /* 0x000fe40000000800 */
[----:B------:R0:W1:Y:S01]  /*fde0*/  F2I.U32.TRUNC.NTZ R18, R4 ;  /* 0x0000000400127305 */ /* 0x000062000020f000 */
[--C-:B------:R-:W-:Y:S02]  /*fdf0*/  SHF.R.U64 R16, R13, UR9, R2.reuse ;  /* 0x000000090d107c19 */ /* 0x100fe40008001202 */
[----:B------:R-:W-:-:S04]  /*fe00*/  SHF.R.U32.HI R3, RZ, UR9, R2 ;  /* 0x00000009ff037c19 */ /* 0x000fc80008011602 */
[--C-:B------:R-:W-:Y:S02]  /*fe10*/  SHF.R.U64 R14, R16, UR7, R3.reuse ;  /* 0x00000007100e7c19 */ /* 0x100fe40008001203 */
[----:B------:R-:W-:-:S03]  /*fe20*/  SHF.R.U32.HI R3, RZ, UR7, R3 ;  /* 0x00000007ff037c19 */ /* 0x000fc60008011603 */
[----:B------:R-:W-:Y:S01]  /*fe30*/  IMAD.MOV.U32 R2, RZ, RZ, R14 ;  /* 0x000000ffff027224 */ /* 0x000fe200078e000e */
[----:B0-2---:R-:W-:Y:S06]  /*fe40*/  @!P1 BRA `(.L_x_308) ;  /* 0x0000000000289947 */ /* 0x005fec0003800000 */
        /* <DEDUP_REMOVED lines=10> */
.L_x_308:
[----:B------:R-:W-:Y:S01]  /*fef0*/  ULDC UR7, c[0x0][0x648] ;  /* 0x0001920000077ab9 */ /* 0x000fe20000000800 */
[----:B-1----:R-:W-:Y:S01]  /*ff00*/  IMAD.MOV R18, RZ, RZ, -R18 ;  /* 0x000000ffff127224 */ /* 0x002fe200078e0a12 */
[----:B------:R-:W-:Y:S01]  /*ff10*/  SHF.R.U64 R3, R2, UR7, R3 ;  /* 0x0000000702037c19 */ /* 0x000fe20008001203 */
[----:B------:R-:W-:Y:S01]  /*ff20*/  ULDC UR7, c[0x0][0x638] ;  /* 0x00018e0000077ab9 */ /* 0x000fe20000000800 */
[----:B------:R-:W-:Y:S01]  /*ff30*/  LOP3.LUT R2, R16, UR6, RZ, 0xc0, !PT ;  /* 0x0000000610027c12 */ /* 0x000fe2000f8ec0ff */
[----:B------:R-:W-:Y:S01]  /*ff40*/  @P4 IMAD R19, R15, R18, R10 ;  /* 0x000000120f134224 */ /* 0x000fe200078e020a */
[----:B------:R-:W-:Y:S01]  /*ff50*/  LOP3.LUT R13, R13, UR4, RZ, 0xc0, !PT ;  /* 0x000000040d0d7c12 */ /* 0x000fe2000f8ec0ff */
[----:B------:R-:W-:Y:S01]  /*ff60*/  IMAD.MOV R5, RZ, RZ, -R3 ;  /* 0x000000ffff057224 */ /* 0x000fe200078e0a03 */
[----:B------:R-:W-:Y:S01]  /*ff70*/  ULDC UR8, c[0x0][0x610] ;  /* 0x0001840000087ab9 */ /* 0x000fe20000000800 */
[----:B------:R-:W-:Y:S02]  /*ff80*/  IMAD R2, R3, UR5, R2 ;  /* 0x0000000503027c24 */ /* 0x000fe4000f8e0202 */
[----:B------:R-:W-:Y:S01]  /*ff90*/  IMAD R14, R5, UR7, R14 ;  /* 0x00000007050e7c24 */ /* 0x000fe2000f8e020e */
[----:B------:R-:W-:Y:S01]  /*ffa0*/  ULDC UR7, c[0x0][0x600] ;  /* 0x0001800000077ab9 */ /* 0x000fe20000000800 */
[----:B------:R-:W-:-:S02]  /*ffb0*/  IMAD R5, R2, UR8, R19 ;  /* 0x0000000802057c24 */ /* 0x000fc4000f8e0213 */
[----:B------:R-:W-:Y:S02]  /*ffc0*/  IMAD R14, R14, UR7, R13 ;  /* 0x000000070e0e7c24 */ /* 0x000fe4000f8e020d */
[----:B------:R-:W-:-:S03]  /*ffd0*/  IMAD.MOV.U32 R2, RZ, RZ, 0x1 ;  /* 0x00000001ff027424 */ /* 0x000fc600078e00ff */
[----:B------:R-:W-:Y:S02]  /*ffe0*/  SEL R6, R14, R5, !P4 ;  /* 0x000000050e067207 */ /* 0x000fe40006000000 */
[----:B------:R-:W-:-:S07]  /*fff0*/  SEL R5, R5, R14, !P4 ;  /* 0x0000000e05057207 */ /* 0x000fce0006000000 */
.L_x_306:
[----:B------:R-:W-:Y:S05]  /*10000*/  BSYNC B1 ;  /* 0x0000000000017941 */ /* 0x000fea0003800000 */
.L_x_305:
[----:B------:R-:W-:-:S13]  /*10010*/  LOP3.LUT P1, RZ, R2, 0xff, RZ, 0xc0, !PT ;  /* 0x000000ff02ff7812 */ /* 0x000fda000782c0ff */
[----:B------:R-:W-:Y:S05]  /*10020*/  @P1 BRA `(.L_x_309) ;  /* 0xfffffff400301947 */ /* 0x000fea000383ffff */
[----:B------:R-:W-:Y:S05]  /*10030*/  BSYNC B0 ;  /* 0x0000000000007941 */ /* 0x000fea0003800000 */
.L_x_297:
[----:B------:R-:W-:-:S03]  /*10040*/  UMOV UR7, 0xffffffff ;  /* 0xffffffff00077882 */ /* 0x000fc60000000000 */
[----:B------:R-:W-:Y:S05]  /*10050*/  BRA.DIV UR7, `(.L_x_310) ;  /* 0x0000000607707947 */ /* 0x000fea000b800000 */
[----:B------:R-:W-:-:S13]  /*10060*/  ELECT P0, URZ, PT ;  /* 0x00000000003f782f */ /* 0x000fda0003800000 */
.L_x_326:
[----:B------:R-:W-:Y:S04]  /*10070*/  BSSY B0, `(.L_x_311) ;  /* 0x000003e000007945 */ /* 0x000fe80003800000 */
[----:B------:R-:W-:Y:S05]  /*10080*/  @!P0 BRA `(.L_x_312) ;  /* 0x0000000000f08947 */ /* 0x000fea0003800000 */
[----:B------:R-:W-:-:S04]  /*10090*/  ULOP3.LUT UR7, UR13, 0x2, URZ, 0xfc, !UPT ;  /* 0x000000020d077892 */ /* 0x000fc8000f8efc3f */
[----:B------:R-:W-:-:S06]  /*100a0*/  UISETP.NE.AND UP0, UPT, UR7, 0x3, UPT ;  /* 0x000000030700788c */ /* 0x000fcc000bf05270 */
[----:B------:R-:W-:-:S13]  /*100b0*/  PLOP3.LUT P0, PT, PT, PT, UP0, 0x80, 0x0 ;  /* 0x000000000000781c */ /* 0x000fda0003f0f008 */
[----:B------:R-:W-:Y:S05]  /*100c0*/  @!P0 BRA `(.L_x_313) ;  /* 0x0000000000048947 */ /* 0x000fea0003800000 */
[----:B------:R-:W-:Y:S01]  /*100d0*/  BPT.TRAP 0x1 ;  /* 0x000000040000795c */ /* 0x000fe20000300000 */
.L_x_313:
[----:B------:R-:W0:Y:S01]  /*100e0*/  S2R R3, SR_CgaCtaId ;  /* 0x0000000000037919 */ /* 0x000e220000008800 */
[----:B------:R-:W-:-:S04]  /*100f0*/  MOV R2, 0x400 ;  /* 0x0000040000027802 */ /* 0x000fc80000000f00 */
[----:B0-----:R-:W-:Y:S02]  /*10100*/  LEA R3, R3, R2, 0x18 ;  /* 0x0000000203037211 */ /* 0x001fe400078ec0ff */
[----:B------:R-:W-:-:S03]  /*10110*/  SHF.L.U32 R2, R0, 0x1f, RZ ;  /* 0x0000001f00027819 */ /* 0x000fc600000006ff */
[----:B------:R-:W-:-:S04]  /*10120*/  VIADD R3, R3, 0x30 ;  /* 0x0000003003037836 */ /* 0x000fc80000000000 */
[C---:B------:R-:W-:Y:S02]  /*10130*/  IMAD R7, R8.reuse, 0x8, R3 ;  /* 0x0000000808077824 */ /* 0x040fe400078e0203 */
[----:B------:R-:W-:Y:S02]  /*10140*/  VIADD R8, R8, 0x1 ;  /* 0x0000000108087836 */ /* 0x000fe40000000000 */
[----:B------:R-:W0:Y:S03]  /*10150*/  SYNCS.PHASECHK.TRANS64.TRYWAIT P0, [R7+URZ], R2 ;  /* 0x00000002070075a7 */ /* 0x000e26000800017f */
[----:B------:R-:W-:-:S04]  /*10160*/  ISETP.NE.AND P1, PT, R8, 0x6, PT ;  /* 0x000000060800780c */ /* 0x000fc80003f25270 */
[----:B------:R-:W-:Y:S02]  /*10170*/  SEL R5, RZ, 0x1, P1 ;  /* 0x00000001ff057807 */ /* 0x000fe40000800000 */
[----:B------:R-:W-:Y:S02]  /*10180*/  SEL R8, R8, RZ, P1 ;  /* 0x000000ff08087207 */ /* 0x000fe40000800000 */
[----:B------:R-:W-:-:S03]  /*10190*/  LOP3.LUT R5, R0, R5, RZ, 0x3c, !PT ;  /* 0x0000000500057212 */ /* 0x000fc600078e3cff */
[----:B------:R-:W-:Y:S01]  /*101a0*/  IMAD R9, R8, 0x8, R3 ;  /* 0x0000000808097824 */ /* 0x000fe200078e0203 */
[----:B------:R-:W-:Y:S01]  /*101b0*/  SHF.L.U32 R4, R5, 0x1f, RZ ;  /* 0x0000001f05047819 */ /* 0x000fe200000006ff */
[----:B0-----:R-:W-:Y:S06]  /*101c0*/  @!P0 BRA `(.L_x_314) ;  /* 0x0000000400388947 */ /* 0x001fec0003800000 */
.L_x_327:
[----:B------:R-:W1:Y:S01]  /*101d0*/  SYNCS.PHASECHK.TRANS64.TRYWAIT P0, [R9+URZ], R4 ;  /* 0x00000004090075a7 */ /* 0x000e62000800017f */
[----:B------:R-:W-:-:S05]  /*101e0*/  VIADD R0, R8, 0x1 ;  /* 0x0000000108007836 */ /* 0x000fca0000000000 */
[----:B------:R-:W-:-:S04]  /*101f0*/  ISETP.NE.AND P1, PT, R0, 0x6, PT ;  /* 0x000000060000780c */ /* 0x000fc80003f25270 */
[----:B0-----:R-:W-:Y:S02]  /*10200*/  SEL R2, RZ, 0x1, P1 ;  /* 0x00000001ff027807 */ /* 0x001fe40000800000 */
[----:B------:R-:W-:Y:S02]  /*10210*/  SEL R0, R0, RZ, P1 ;  /* 0x000000ff00007207 */ /* 0x000fe40000800000 */
[----:B------:R-:W-:-:S03]  /*10220*/  LOP3.LUT R7, R5, R2, RZ, 0x3c, !PT ;  /* 0x0000000205077212 */ /* 0x000fc600078e3cff */
[----:B------:R-:W-:Y:S01]  /*10230*/  IMAD R6, R0, 0x8, R3 ;  /* 0x0000000800067824 */ /* 0x000fe200078e0203 */
[----:B------:R-:W-:Y:S01]  /*10240*/  SHF.L.U32 R5, R7, 0x1f, RZ ;  /* 0x0000001f07057819 */ /* 0x000fe200000006ff */
[----:B-1----:R-:W-:Y:S06]  /*10250*/  @!P0 BRA `(.L_x_315) ;  /* 0x0000000400288947 */ /* 0x002fec0003800000 */
.L_x_328:
[----:B------:R-:W1:Y:S01]  /*10260*/  SYNCS.PHASECHK.TRANS64.TRYWAIT P0, [R6+URZ], R5 ;  /* 0x00000005060075a7 */ /* 0x000e62000800017f */
[----:B------:R-:W-:-:S05]  /*10270*/  VIADD R0, R0, 0x1 ;  /* 0x0000000100007836 */ /* 0x000fca0000000000 */
[----:B------:R-:W-:-:S04]  /*10280*/  ISETP.NE.AND P1, PT, R0, 0x6, PT ;  /* 0x000000060000780c */ /* 0x000fc80003f25270 */
[----:B------:R-:W-:Y:S02]  /*10290*/  SEL R2, RZ, 0x1, P1 ;  /* 0x00000001ff027807 */ /* 0x000fe40000800000 */
[----:B------:R-:W-:Y:S02]  /*102a0*/  SEL R0, R0, RZ, P1 ;  /* 0x000000ff00007207 */ /* 0x000fe40000800000 */
[----:B------:R-:W-:-:S03]  /*102b0*/  LOP3.LUT R7, R7, R2, RZ, 0x3c, !PT ;  /* 0x0000000207077212 */ /* 0x000fc600078e3cff */
[----:B0-----:R-:W-:Y:S01]  /*102c0*/  IMAD R9, R0, 0x8, R3 ;  /* 0x0000000800097824 */ /* 0x001fe200078e0203 */
[----:B------:R-:W-:Y:S01]  /*102d0*/  SHF.L.U32 R4, R7, 0x1f, RZ ;  /* 0x0000001f07047819 */ /* 0x000fe200000006ff */
[----:B-1----:R-:W-:Y:S06]  /*102e0*/  @!P0 BRA `(.L_x_316) ;  /* 0x0000000400188947 */ /* 0x002fec0003800000 */
.L_x_329:
        /* <DEDUP_REMOVED lines=9> */
.L_x_330:
[----:B------:R-:W1:Y:S01]  /*10380*/  SYNCS.PHASECHK.TRANS64.TRYWAIT P0, [R6+URZ], R5 ;  /* 0x00000005060075a7 */ /* 0x000e62000800017f */
[----:B------:R-:W-:-:S05]  /*10390*/  VIADD R0, R0, 0x1 ;  /* 0x0000000100007836 */ /* 0x000fca0000000000 */
[----:B------:R-:W-:-:S04]  /*103a0*/  ISETP.NE.AND P1, PT, R0, 0x6, PT ;  /* 0x000000060000780c */ /* 0x000fc80003f25270 */
[----:B------:R-:W-:Y:S02]  /*103b0*/  SEL R2, RZ, 0x1, P1 ;  /* 0x00000001ff027807 */ /* 0x000fe40000800000 */
[----:B------:R-:W-:Y:S02]  /*103c0*/  SEL R0, R0, RZ, P1 ;  /* 0x000000ff00007207 */ /* 0x000fe40000800000 */
[----:B------:R-:W-:Y:S01]  /*103d0*/  LOP3.LUT R2, R7, R2, RZ, 0x3c, !PT ;  /* 0x0000000207027212 */ /* 0x000fe200078e3cff */
[----:B-1----:R-:W-:Y:S06]  /*103e0*/  @!P0 BRA `(.L_x_318) ;  /* 0x0000000400008947 */ /* 0x002fec0003800000 */
.L_x_331:
[----:B------:R-:W-:Y:S01]  /*103f0*/  IMAD R3, R0, 0x8, R3 ;  /* 0x0000000800037824 */ /* 0x000fe200078e0203 */
[----:B------:R-:W-:-:S07]  /*10400*/  SHF.L.U32 R0, R2, 0x1f, RZ ;  /* 0x0000001f02007819 */ /* 0x000fce00000006ff */
.L_x_319:
[----:B--2---:R2:W3:Y:S02]  /*10410*/  SYNCS.PHASECHK.TRANS64.TRYWAIT P0, [R3+URZ], R0 ;  /* 0x00000000030075a7 */ /* 0x0044e4000800017f */
[----:B---3--:R-:W-:Y:S05]  /*10420*/  @!P0 NANOSLEEP.SYNCS 0x989680 ;  /* 0x009896800000895d */ /* 0x008fea0003900000 */
[----:B------:R-:W3:Y:S02]  /*10430*/  @!P0 SYNCS.PHASECHK.TRANS64 P0, [R3+URZ], R0 ;  /* 0x00000000030085a7 */ /* 0x000ee4000800007f */
[----:B---3--:R-:W-:Y:S05]  /*10440*/  @!P0 BRA `(.L_x_319) ;  /* 0xfffffffc00f08947 */ /* 0x008fea000383ffff */
.L_x_312:
[----:B------:R-:W-:Y:S05]  /*10450*/  BSYNC B0 ;  /* 0x0000000000007941 */ /* 0x000fea0003800000 */
.L_x_311:
[----:B------:R-:W-:Y:S05]  /*10460*/  EXIT ;  /* 0x000000000000794d */ /* 0x000fea0003800000 */
.L_x_17:
[----:B-1----:R-:W-:-:S04]  /*10470*/  IMAD.U32 R3, RZ, RZ, UR6 ;  /* 0x00000006ff037e24 */ /* 0x002fc8000f8e00ff */
[----:B------:R1:W2:Y:S03]  /*10480*/  SYNCS.PHASECHK.TRANS64.TRYWAIT P0, [R3+URZ], R0 ;  /* 0x00000000030075a7 */ /* 0x0002a6000800017f */
[----:B--2---:R-:W-:Y:S05]  /*10490*/  @!P0 NANOSLEEP.SYNCS 0x989680 ;  /* 0x009896800000895d */ /* 0x004fea0003900000 */
[----:B------:R-:W2:Y:S02]  /*104a0*/  @!P0 SYNCS.PHASECHK.TRANS64 P0, [R3+URZ], R0 ;  /* 0x00000000030085a7 */ /* 0x000ea4000800007f */
[----:B--2---:R-:W-:Y:S05]  /*104b0*/  @!P0 BRA `(.L_x_17) ;  /* 0xfffffffc00ec8947 */ /* 0x004fea000383ffff */
[----:B------:R-:W-:Y:S05]  /*104c0*/  BRA `(.L_x_16) ;  /* 0xffffff1400b07947 */ /* 0x000fea000383ffff */
.L_x_23:
[----:B-----5:R2:W-:Y:S02]  /*104d0*/  STL [R1+0x80], R0 ;  /* 0x0000800001007387 */ /* 0x0205e40000100800 */
[----:B--2---:R-:W-:-:S04]  /*104e0*/  IMAD.U32 R0, RZ, RZ, UR16 ;  /* 0x00000010ff007e24 */ /* 0x004fc8000f8e00ff */
[----:B------:R2:W3:Y:S03]  /*104f0*/  SYNCS.PHASECHK.TRANS64.TRYWAIT P0, [R0+URZ], R229 ;  /* 0x000000e5000075a7 */ /* 0x0004e6000800017f */
[----:B---3--:R-:W-:Y:S05]  /*10500*/  @!P0 NANOSLEEP.SYNCS 0x989680 ;  /* 0x009896800000895d */ /* 0x008fea0003900000 */
[----:B------:R2:W3:Y:S02]  /*10510*/  @!P0 SYNCS.PHASECHK.TRANS64 P0, [R0+URZ], R229 ;  /* 0x000000e5000085a7 */ /* 0x0004e4000800007f */
[----:B--2---:R2:W5:Y:S02]  /*10520*/  LDL.LU R0, [R1+0x80] ;  /* 0x0000800001007983 */ /* 0x0045640000300800 */
[----:B--23--:R-:W-:Y:S05]  /*10530*/  @!P0 BRA `(.L_x_23) ;  /* 0xfffffffc00e48947 */ /* 0x00cfea000383ffff */
[----:B------:R-:W-:Y:S05]  /*10540*/  BRA `(.L_x_22) ;  /* 0xffffff28007c7947 */ /* 0x000fea000383ffff */
.L_x_298:
[----:B------:R-:W-:Y:S01]  /*10550*/  BSSY B1, `(.L_x_320) ;  /* 0x0000006000017945 */ /* 0x000fe20003800000 */
[----:B------:R-:W-:-:S07]  /*10560*/  IMAD.MOV.U32 R2, RZ, RZ, -0x1 ;  /* 0xffffffffff027424 */ /* 0x000fce00078e00ff */
[----:B------:R-:W-:Y:S05]  /*10570*/  WARPSYNC.COLLECTIVE R2, `(.L_x_321) ;  /* 0x00000000020c7348 */ /* 0x000fea0003c00000 */
[----:B------:R-:W-:Y:S02]  /*10580*/  ELECT P1, UR62, PT ;  /* 0x00000000003e782f */ /* 0x000fe40003820000 */
[----:B------:R-:W-:Y:S01]  /*10590*/  MOV R2, UR62 ;  /* 0x0000003e00027c02 */ /* 0x000fe20008000f00 */
[----:B------:R-:W-:Y:S10]  /*105a0*/  ENDCOLLECTIVE ;  /* 0x000000000000791b */ /* 0x000ff40003800000 */
.L_x_321:
[----:B------:R-:W-:Y:S05]  /*105b0*/  BSYNC B1 ;  /* 0x0000000000017941 */ /* 0x000fea0003800000 */
.L_x_320:
[----:B------:R-:W-:Y:S05]  /*105c0*/  BRA `(.L_x_322) ;  /* 0xffffffec00d47947 */ /* 0x000fea000383ffff */
.L_x_301:
[----:B-1----:R1:W2:Y:S02]  /*105d0*/  SYNCS.PHASECHK.TRANS64.TRYWAIT P1, [R13+URZ+0x30], R4 ;  /* 0x000030040d0075a7 */ /* 0x0022a4000802017f */
[----:B--2---:R-:W-:Y:S05]  /*105e0*/  @!P1 NANOSLEEP.SYNCS 0x989680 ;  /* 0x009896800000995d */ /* 0x004fea0003900000 */
[----:B------:R-:W2:Y:S02]  /*105f0*/  @!P1 SYNCS.PHASECHK.TRANS64 P1, [R13+URZ+0x30], R4 ;  /* 0x000030040d0095a7 */ /* 0x000ea4000802007f */
[----:B--2---:R-:W-:Y:S05]  /*10600*/  @!P1 BRA `(.L_x_301) ;  /* 0xfffffffc00f09947 */ /* 0x004fea000383ffff */
[----:B------:R-:W-:Y:S05]  /*10610*/  BRA `(.L_x_323) ;  /* 0xfffffff000087947 */ /* 0x000fea000383ffff */
.L_x_310:
[----:B------:R-:W-:Y:S01]  /*10620*/  BSSY B0, `(.L_x_324) ;  /* 0x0000006000007945 */ /* 0x000fe20003800000 */
[----:B------:R-:W-:-:S07]  /*10630*/  IMAD.MOV.U32 R2, RZ, RZ, -0x1 ;  /* 0xffffffffff027424 */ /* 0x000fce00078e00ff */
[----:B------:R-:W-:Y:S05]  /*10640*/  WARPSYNC.COLLECTIVE R2, `(.L_x_325) ;  /* 0x00000000020c7348 */ /* 0x000fea0003c00000 */
[----:B------:R-:W-:Y:S02]  /*10650*/  ELECT P1, UR62, PT ;  /* 0x00000000003e782f */ /* 0x000fe40003820000 */
[----:B------:R-:W-:Y:S01]  /*10660*/  MOV R2, UR62 ;  /* 0x0000003e00027c02 */ /* 0x000fe20008000f00 */
[----:B------:R-:W-:Y:S10]  /*10670*/  ENDCOLLECTIVE ;  /* 0x000000000000791b */ /* 0x000ff40003800000 */
.L_x_325:
[----:B------:R-:W-:Y:S05]  /*10680*/  BSYNC B0 ;  /* 0x0000000000007941 */ /* 0x000fea0003800000 */
.L_x_324:
[----:B------:R-:W-:Y:S01]  /*10690*/  PLOP3.LUT P0, PT, P1, PT, PT, 0x80, 0x0 ;  /* 0x000000000000781c */ /* 0x000fe20000f0f070 */
[----:B------:R-:W-:-:S12]  /*106a0*/  BRA `(.L_x_326) ;  /* 0xfffffff800707947 */ /* 0x000fd8000383ffff */
.L_x_314:
[----:B0-----:R0:W1:Y:S02]  /*106b0*/  SYNCS.PHASECHK.TRANS64.TRYWAIT P0, [R7+URZ], R2 ;  /* 0x00000002070075a7 */ /* 0x001064000800017f */
[----:B-1----:R-:W-:Y:S05]  /*106c0*/  @!P0 NANOSLEEP.SYNCS 0x989680 ;  /* 0x009896800000895d */ /* 0x002fea0003900000 */
[----:B------:R-:W1:Y:S02]  /*106d0*/  @!P0 SYNCS.PHASECHK.TRANS64 P0, [R7+URZ], R2 ;  /* 0x00000002070085a7 */ /* 0x000e64000800007f */
[----:B-1----:R-:W-:Y:S05]  /*106e0*/  @!P0 BRA `(.L_x_314) ;  /* 0xfffffffc00f08947 */ /* 0x002fea000383ffff */
[----:B------:R-:W-:Y:S05]  /*106f0*/  BRA `(.L_x_327) ;  /* 0xfffffff800b47947 */ /* 0x000fea000383ffff */
.L_x_315:
[----:B0-----:R0:W1:Y:S02]  /*10700*/  SYNCS.PHASECHK.TRANS64.TRYWAIT P0, [R9+URZ], R4 ;  /* 0x00000004090075a7 */ /* 0x001064000800017f */
[----:B-1----:R-:W-:Y:S05]  /*10710*/  @!P0 NANOSLEEP.SYNCS 0x989680 ;  /* 0x009896800000895d */ /* 0x002fea0003900000 */
[----:B------:R-:W1:Y:S02]  /*10720*/  @!P0 SYNCS.PHASECHK.TRANS64 P0, [R9+URZ], R4 ;  /* 0x00000004090085a7 */ /* 0x000e64000800007f */
[----:B-1----:R-:W-:Y:S05]  /*10730*/  @!P0 BRA `(.L_x_315) ;  /* 0xfffffffc00f08947 */ /* 0x002fea000383ffff */
[----:B------:R-:W-:Y:S05]  /*10740*/  BRA `(.L_x_328) ;  /* 0xfffffff800c47947 */ /* 0x000fea000383ffff */
.L_x_316:
[----:B0-----:R0:W1:Y:S02]  /*10750*/  SYNCS.PHASECHK.TRANS64.TRYWAIT P0, [R6+URZ], R5 ;  /* 0x00000005060075a7 */ /* 0x001064000800017f */
[----:B-1----:R-:W-:Y:S05]  /*10760*/  @!P0 NANOSLEEP.SYNCS 0x989680 ;  /* 0x009896800000895d */ /* 0x002fea0003900000 */
[----:B------:R-:W1:Y:S02]  /*10770*/  @!P0 SYNCS.PHASECHK.TRANS64 P0, [R6+URZ], R5 ;  /* 0x00000005060085a7 */ /* 0x000e64000800007f */
[----:B-1----:R-:W-:Y:S05]  /*10780*/  @!P0 BRA `(.L_x_316) ;  /* 0xfffffffc00f08947 */ /* 0x002fea000383ffff */
[----:B------:R-:W-:Y:S05]  /*10790*/  BRA `(.L_x_329) ;  /* 0xfffffff800d47947 */ /* 0x000fea000383ffff */
.L_x_317:
[----:B0-----:R0:W1:Y:S02]  /*107a0*/  SYNCS.PHASECHK.TRANS64.TRYWAIT P0, [R9+URZ], R4 ;  /* 0x00000004090075a7 */ /* 0x001064000800017f */
[----:B-1----:R-:W-:Y:S05]  /*107b0*/  @!P0 NANOSLEEP.SYNCS 0x989680 ;  /* 0x009896800000895d */ /* 0x002fea0003900000 */
[----:B------:R-:W1:Y:S02]  /*107c0*/  @!P0 SYNCS.PHASECHK.TRANS64 P0, [R9+URZ], R4 ;  /* 0x00000004090085a7 */ /* 0x000e64000800007f */
[----:B-1----:R-:W-:Y:S05]  /*107d0*/  @!P0 BRA `(.L_x_317) ;  /* 0xfffffffc00f08947 */ /* 0x002fea000383ffff */
[----:B------:R-:W-:Y:S05]  /*107e0*/  BRA `(.L_x_330) ;  /* 0xfffffff800e47947 */ /* 0x000fea000383ffff */
.L_x_318:
[----:B-1----:R1:W2:Y:S02]  /*107f0*/  SYNCS.PHASECHK.TRANS64.TRYWAIT P0, [R6+URZ], R5 ;  /* 0x00000005060075a7 */ /* 0x0022a4000800017f */
[----:B--2---:R-:W-:Y:S05]  /*10800*/  @!P0 NANOSLEEP.SYNCS 0x989680 ;  /* 0x009896800000895d */ /* 0x004fea0003900000 */
[----:B------:R-:W2:Y:S02]  /*10810*/  @!P0 SYNCS.PHASECHK.TRANS64 P0, [R6+URZ], R5 ;  /* 0x00000005060085a7 */ /* 0x000ea4000800007f */
[----:B--2---:R-:W-:Y:S05]  /*10820*/  @!P0 BRA `(.L_x_318) ;  /* 0xfffffffc00f08947 */ /* 0x004fea000383ffff */
[----:B------:R-:W-:Y:S05]  /*10830*/  BRA `(.L_x_331) ;  /* 0xfffffff800ec7947 */ /* 0x000fea000383ffff */
.L_x_332:
[----:B------:R-:W-:-:S00]  /*10840*/  BRA `(.L_x_332) ;  /* 0xfffffffc00fc7947 */ /* 0x000fc0000383ffff */
[----:B------:R-:W-:-:S00]  /*10850*/  NOP ;  /* 0x0000000000007918 */ /* 0x000fc00000000000 */
        /* <DEDUP_REMOVED lines=10> */
.L_x_333:


//--------------------- .nv.shared._ZN7cutlass13device_kernelINS_4gemm6kernel13GemmUniversalIN4cute5tupleIJiiiiEEENS1_10collective13CollectiveMmaINS1_37MainloopSm90TmaGmmaWarpSpecializedFP8ILi6ENS5_IJNS4_1CILi1EEESB_SB_EEENS1_35KernelTmaWarpSpecializedCooperativeEEENS5_IJNSA_ILi256EEENSA_ILi128EEESG_EEENS_12float_e5m2_tENS5_IJlSB_lEEESI_SJ_NS4_8TiledMMAINS4_8MMA_AtomIJNS4_4SM904GMMA31MMA_64x128x32_F32E5M2E5M2_SS_TNILNSN_7ScaleInE1ELSP_1EEEEEENS4_6LayoutINS5_IJNSA_ILi2EEESB_SB_EEENS5_IJSB_NSA_ILi0EEESV_EEEEENS5_IJNS4_10UnderscoreESY_SY_EEEEENS4_13SM90_TMA_LOADENS4_14ComposedLayoutINS4_7SwizzleILi3ELi4ELi3EEENS4_18smem_ptr_flag_bitsILi8EEENSS_INS5_IJNSA_ILi8EEESG_EEENS5_IJSG_SB_EEEEEEEvNS4_8identityES11_S1B_vS1C_EENS_8epilogue10collective6detail29Sm90TmaWarpSpecializedAdapterINS1F_15DefaultEpilogueISI_SJ_SJ_NS1E_6thread17LinearCombinationISI_Li1EffLNS1J_9ScaleType4KindE0ELNS_15FloatRoundStyleE2ESI_EENS1_15EpilogueDefaultEEEEEvvEEEEvNT_6ParamsE --------------------------
	.section	.nv.shared._ZN7cutlass13device_kernelINS_4gemm6kernel13GemmUniversalIN4cute5tupleIJiiiiEEENS1_10collective13CollectiveMmaINS1_37MainloopSm90TmaGmmaWarpSpecializedFP8ILi6ENS5_IJNS4_1CILi1EEESB_SB_EEENS1_35KernelTmaWarpSpecializedCooperativeEEENS5_IJNSA_ILi256EEENSA_ILi128EEESG_EEENS_12float_e5m2_tENS5_IJlSB_lEEESI_SJ_NS4_8TiledMMAINS4_8MMA_AtomIJNS4_4SM904GMMA31MMA_64x128x32_F32E5M2E5M2_SS_TNILNSN_7ScaleInE1ELSP_1EEEEEENS4_6LayoutINS5_IJNSA_ILi2EEESB_SB_EEENS5_IJSB_NSA_ILi0EEESV_EEEEENS5_IJNS4_10UnderscoreESY_SY_EEEEENS4_13SM90_TMA_LOADENS4_14ComposedLayoutINS4_7SwizzleILi3ELi4ELi3EEENS4_18smem_ptr_flag_bitsILi8EEENSS_INS5_IJNSA_ILi8EEESG_EEENS5_IJSG_SB_EEEEEEEvNS4_8identityES11_S1B_vS1C_EENS_8epilogue10collective6detail29Sm90TmaWarpSpecializedAdapterINS1F_15DefaultEpilogueISI_SJ_SJ_NS1E_6thread17LinearCombinationISI_Li1EffLNS1J_9ScaleType4KindE0ELNS_15FloatRoundStyleE2ESI_EENS1_15EpilogueDefaultEEEEEvvEEEEvNT_6ParamsE,"aw",@nobits
	.sectionflags	@""
	.align	16
	.zero		1024


//--------------------- .nv.shared.reserved.0     --------------------------
	.section	.nv.shared.reserved.0,"aw",@nobits
	.weak		__nv_reservedSMEM_offset_0_alias
	.size		__nv_reservedSMEM_offset_0_alias, 0, 0
	.other		__nv_reservedSMEM_offset_0_alias,@"STO_CUDA_RESERVED_SHARED STV_DEFAULT"
__nv_reservedSMEM_offset_0_alias:
	.zero		0


//--------------------- .nv.global                --------------------------
	.section	.nv.global,"aw",@nobits
.nv.global:
	.type		_ZN40_INTERNAL_5c52ccb9_4_k_cu_e6b75e18_272754cute1_E,@object
	.size		_ZN40_INTERNAL_5c52ccb9_4_k_cu_e6b75e18_272754cute1_E,(_ZN40_INTERNAL_5c52ccb9_4_k_cu_e6b75e18_272754cuda3std3__45__cpo6cbeginE - _ZN40_INTERNAL_5c52ccb9_4_k_cu_e6b75e18_272754cute1_E)
_ZN40_INTERNAL_5c52ccb9_4_k_cu_e6b75e18_272754cute1_E:
	.zero		1
	.type		_ZN40_INTERNAL_5c52ccb9_4_k_cu_e6b75e18_272754cuda3std3__45__cpo6cbeginE,@object
	.size		_ZN40_INTERNAL_5c52ccb9_4_k_cu_e6b75e18_272754cuda3std3__45__cpo6cbeginE,(_ZN40_INTERNAL_5c52ccb9_4_k_cu_e6b75e18_272754cuda3std3__48in_placeE - _ZN40_INTERNAL_5c52ccb9_4_k_cu_e6b75e18_272754cuda3std3__45__cpo6cbeginE)
_ZN40_INTERNAL_5c52ccb9_4_k_cu_e6b75e18_272754cuda3std3__45__cpo6cbeginE:
	.zero		1
	.type		_ZN40_INTERNAL_5c52ccb9_4_k_cu_e6b75e18_272754cuda3std3__48in_placeE,@object
	.size		_ZN40_INTERNAL_5c52ccb9_4_k_cu_e6b75e18_272754cuda3std3__48in_placeE,(_ZN40_INTERNAL_5c52ccb9_4_k_cu_e6b75e18_272754cuda3std6ranges3__45__cpo9iter_moveE - _ZN40_INTERNAL_5c52ccb9_4_k_cu_e6b75e18_272754cuda3std3__48in_placeE)
_ZN40_INTERNAL_5c52ccb9_4_k_cu_e6b75e18_272754cuda3std3__48in_placeE:
	.zero		1
	.type		_ZN40_INTERNAL_5c52ccb9_4_k_cu_e6b75e18_272754cuda3std6ranges3__45__cpo9iter_moveE,@object
	.size		_ZN40_INTERNAL_5c52ccb9_4_k_cu_e6b75e18_272754cuda3std6ranges3__45__cpo9iter_moveE,(_ZN40_INTERNAL_5c52ccb9_4_k_cu_e6b75e18_272754cuda3std3__45__cpo5beginE - _ZN40_INTERNAL_5c52ccb9_4_k_cu_e6b75e18_272754cuda3std6ranges3__45__cpo9iter_moveE)
_ZN40_INTERNAL_5c52ccb9_4_k_cu_e6b75e18_272754cuda3std6ranges3__45__cpo9iter_moveE:
	.zero		1
	.type		_ZN40_INTERNAL_5c52ccb9_4_k_cu_e6b75e18_272754cuda3std3__45__cpo5beginE,@object
	.size		_ZN40_INTERNAL_5c52ccb9_4_k_cu_e6b75e18_272754cuda3std3__45__cpo5beginE,(_ZN40_INTERNAL_5c52ccb9_4_k_cu_e6b75e18_272754cuda3std3__442_GLOBAL__N__5c52ccb9_4_k_cu_e6b75e18_272756ignoreE - _ZN40_INTERNAL_5c52ccb9_4_k_cu_e6b75e18_272754cuda3std3__45__cpo5beginE)
_ZN40_INTERNAL_5c52ccb9_4_k_cu_e6b75e18_272754cuda3std3__45__cpo5beginE:
	.zero		1
	.type		_ZN40_INTERNAL_5c52ccb9_4_k_cu_e6b75e18_272754cuda3std3__442_GLOBAL__N__5c52ccb9_4_k_cu_e6b75e18_272756ignoreE,@object
	.size		_ZN40_INTERNAL_5c52ccb9_4_k_cu_e6b75e18_272754cuda3std3__442_GLOBAL__N__5c52ccb9_4_k_cu_e6b75e18_272756ignoreE,(_ZN40_INTERNAL_5c52ccb9_4_k_cu_e6b75e18_272754cute7productE - _ZN40_INTERNAL_5c52ccb9_4_k_cu_e6b75e18_272754cuda3std3__442_GLOBAL__N__5c52ccb9_4_k_cu_e6b75e18_272756ignoreE)
_ZN40_INTERNAL_5c52ccb9_4_k_cu_e6b75e18_272754cuda3std3__442_GLOBAL__N__5c52ccb9_4_k_cu_e6b75e18_272756ignoreE:
	.zero		1
	.type		_ZN40_INTERNAL_5c52ccb9_4_k_cu_e6b75e18_272754cute7productE,@object
	.size		_ZN40_INTERNAL_5c52ccb9_4_k_cu_e6b75e18_272754cute7productE,(_ZN40_INTERNAL_5c52ccb9_4_k_cu_e6b75e18_272754cuda3std3__45__cpo3endE - _ZN40_INTERNAL_5c52ccb9_4_k_cu_e6b75e18_272754cute7productE)
_ZN40_INTERNAL_5c52ccb9_4_k_cu_e6b75e18_272754cute7productE:
	.zero		1
	.type		_ZN40_INTERNAL_5c52ccb9_4_k_cu_e6b75e18_272754cuda3std3__45__cpo3endE,@object
	.size		_ZN40_INTERNAL_5c52ccb9_4_k_cu_e6b75e18_272754cuda3std3__45__cpo3endE,(_ZN40_INTERNAL_5c52ccb9_4_k_cu_e6b75e18_272754cuda3std3__419piecewise_constructE - _ZN40_INTERNAL_5c52ccb9_4_k_cu_e6b75e18_272754cuda3std3__45__cpo3endE)
_ZN40_INTERNAL_5c52ccb9_4_k_cu_e6b75e18_272754cuda3std3__45__cpo3endE:
	.zero		1
	.type		_ZN40_INTERNAL_5c52ccb9_4_k_cu_e6b75e18_272754cuda3std3__419piecewise_constructE,@object
	.size		_ZN40_INTERNAL_5c52ccb9_4_k_cu_e6b75e18_272754cuda3std3__419piecewise_constructE,(_ZN40_INTERNAL_5c52ccb9_4_k_cu_e6b75e18_272754cuda3std3__45__cpo4cendE - _ZN40_INTERNAL_5c52ccb9_4_k_cu_e6b75e18_272754cuda3std3__419piecewise_constructE)
_ZN40_INTERNAL_5c52ccb9_4_k_cu_e6b75e18_272754cuda3std3__419piecewise_constructE:
	.zero		1
	.type		_ZN40_INTERNAL_5c52ccb9_4_k_cu_e6b75e18_272754cuda3std3__45__cpo4cendE,@object
	.size		_ZN40_INTERNAL_5c52ccb9_4_k_cu_e6b75e18_272754cuda3std3__45__cpo4cendE,(_ZN40_INTERNAL_5c52ccb9_4_k_cu_e6b75e18_272754cuda3std6ranges3__45__cpo4swapE - _ZN40_INTERNAL_5c52ccb9_4_k_cu_e6b75e18_272754cuda3std3__45__cpo4cendE)
_ZN40_INTERNAL_5c52ccb9_4_k_cu_e6b75e18_272754cuda3std3__45__cpo4cendE:
	.zero		1
	.type		_ZN40_INTERNAL_5c52ccb9_4_k_cu_e6b75e18_272754cuda3std6ranges3__45__cpo4swapE,@object
	.size		_ZN40_INTERNAL_5c52ccb9_4_k_cu_e6b75e18_272754cuda3std6ranges3__45__cpo4swapE,(.L_7 - _ZN40_INTERNAL_5c52ccb9_4_k_cu_e6b75e18_272754cuda3std6ranges3__45__cpo4swapE)
_ZN40_INTERNAL_5c52ccb9_4_k_cu_e6b75e18_272754cuda3std6ranges3__45__cpo4swapE:
	.zero		1
.L_7:


//--------------------- .nv.constant0._ZN7cutlass13device_kernelINS_4gemm6kernel13GemmUniversalIN4cute5tupleIJiiiiEEENS1_10collective13CollectiveMmaINS1_37MainloopSm90TmaGmmaWarpSpecializedFP8ILi6ENS5_IJNS4_1CILi1EEESB_SB_EEENS1_35KernelTmaWarpSpecializedCooperativeEEENS5_IJNSA_ILi256EEENSA_ILi128EEESG_EEENS_12float_e5m2_tENS5_IJlSB_lEEESI_SJ_NS4_8TiledMMAINS4_8MMA_AtomIJNS4_4SM904GMMA31MMA_64x128x32_F32E5M2E5M2_SS_TNILNSN_7ScaleInE1ELSP_1EEEEEENS4_6LayoutINS5_IJNSA_ILi2EEESB_SB_EEENS5_IJSB_NSA_ILi0EEESV_EEEEENS5_IJNS4_10UnderscoreESY_SY_EEEEENS4_13SM90_TMA_LOADENS4_14ComposedLayoutINS4_7SwizzleILi3ELi4ELi3EEENS4_18smem_ptr_flag_bitsILi8EEENSS_INS5_IJNSA_ILi8EEESG_EEENS5_IJSG_SB_EEEEEEEvNS4_8identityES11_S1B_vS1C_EENS_8epilogue10collective6detail29Sm90TmaWarpSpecializedAdapterINS1F_15DefaultEpilogueISI_SJ_SJ_NS1E_6thread17LinearCombinationISI_Li1EffLNS1J_9ScaleType4KindE0ELNS_15FloatRoundStyleE2ESI_EENS1_15EpilogueDefaultEEEEEvvEEEEvNT_6ParamsE --------------------------
	.section	.nv.constant0._ZN7cutlass13device_kernelINS_4gemm6kernel13GemmUniversalIN4cute5tupleIJiiiiEEENS1_10collective13CollectiveMmaINS1_37MainloopSm90TmaGmmaWarpSpecializedFP8ILi6ENS5_IJNS4_1CILi1EEESB_SB_EEENS1_35KernelTmaWarpSpecializedCooperativeEEENS5_IJNSA_ILi256EEENSA_ILi128EEESG_EEENS_12float_e5m2_tENS5_IJlSB_lEEESI_SJ_NS4_8TiledMMAINS4_8MMA_AtomIJNS4_4SM904GMMA31MMA_64x128x32_F32E5M2E5M2_SS_TNILNSN_7ScaleInE1ELSP_1EEEEEENS4_6LayoutINS5_IJNSA_ILi2EEESB_SB_EEENS5_IJSB_NSA_ILi0EEESV_EEEEENS5_IJNS4_10UnderscoreESY_SY_EEEEENS4_13SM90_TMA_LOADENS4_14ComposedLayoutINS4_7SwizzleILi3ELi4ELi3EEENS4_18smem_ptr_flag_bitsILi8EEENSS_INS5_IJNSA_ILi8EEESG_EEENS5_IJSG_SB_EEEEEEEvNS4_8identityES11_S1B_vS1C_EENS_8epilogue10collective6detail29Sm90TmaWarpSpecializedAdapterINS1F_15DefaultEpilogueISI_SJ_SJ_NS1E_6thread17LinearCombinationISI_Li1EffLNS1J_9ScaleType4KindE0ELNS_15FloatRoundStyleE2ESI_EENS1_15EpilogueDefaultEEEEEvvEEEEvNT_6ParamsE,"a",@progbits
	.sectionflags	@""
	.align	4
.nv.constant0._ZN7cutlass13device_kernelINS_4gemm6kernel13GemmUniversalIN4cute5tupleIJiiiiEEENS1_10collective13CollectiveMmaINS1_37MainloopSm90TmaGmmaWarpSpecializedFP8ILi6ENS5_IJNS4_1CILi1EEESB_SB_EEENS1_35KernelTmaWarpSpecializedCooperativeEEENS5_IJNSA_ILi256EEENSA_ILi128EEESG_EEENS_12float_e5m2_tENS5_IJlSB_lEEESI_SJ_NS4_8TiledMMAINS4_8MMA_AtomIJNS4_4SM904GMMA31MMA_64x128x32_F32E5M2E5M2_SS_TNILNSN_7ScaleInE1ELSP_1EEEEEENS4_6LayoutINS5_IJNSA_ILi2EEESB_SB_EEENS5_IJSB_NSA_ILi0EEESV_EEEEENS5_IJNS4_10UnderscoreESY_SY_EEEEENS4_13SM90_TMA_LOADENS4_14ComposedLayoutINS4_7SwizzleILi3ELi4ELi3EEENS4_18smem_ptr_flag_bitsILi8EEENSS_INS5_IJNSA_ILi8EEESG_EEENS5_IJSG_SB_EEEEEEEvNS4_8identityES11_S1B_vS1C_EENS_8epilogue10collective6detail29Sm90TmaWarpSpecializedAdapterINS1F_15DefaultEpilogueISI_SJ_SJ_NS1E_6thread17LinearCombinationISI_Li1EffLNS1J_9ScaleType4KindE0ELNS_15FloatRoundStyleE2ESI_EENS1_15EpilogueDefaultEEEEEvvEEEEvNT_6ParamsE:
	.zero		1664


//--------------------- SYMBOLS --------------------------

	.type		.nv.reservedSmem.offset0,@object
	.size		.nv.reservedSmem.offset0,0x4
